//
// Generated by NVIDIA NVVM Compiler
//
// Compiler Build ID: CL-36424714
// Cuda compilation tools, release 13.0, V13.0.88
// Based on NVVM 20.0.0
//

.version 9.0
.target sm_100
.address_size 64

	// .globl	_Z4fivePiiS_i

.visible .entry _Z4fivePiiS_i(
	.param .u64 .ptr .align 1 _Z4fivePiiS_i_param_0,
	.param .u32 _Z4fivePiiS_i_param_1,
	.param .u64 .ptr .align 1 _Z4fivePiiS_i_param_2,
	.param .u32 _Z4fivePiiS_i_param_3
)
{
	.reg .pred 	%p<240>;
	.reg .b32 	%r<1349>;
	.reg .b64 	%rd<133>;

	ld.param.u64 	%rd3, [_Z4fivePiiS_i_param_0];
	ld.param.u32 	%r513, [_Z4fivePiiS_i_param_1];
	ld.param.u64 	%rd4, [_Z4fivePiiS_i_param_2];
	ld.param.u32 	%r515, [_Z4fivePiiS_i_param_3];
	cvta.to.global.u64 	%rd1, %rd4;
	cvta.to.global.u64 	%rd2, %rd3;
	mov.u32 	%r516, %tid.x;
	rem.s32 	%r514, %r516, %r515;
	setp.gt.s32 	%p1, %r514, 15;
	@%p1 bra 	$L__BB0_88;
	setp.gt.s32 	%p25, %r514, 7;
	@%p25 bra 	$L__BB0_45;
	setp.gt.s32 	%p37, %r514, 3;
	@%p37 bra 	$L__BB0_24;
	setp.gt.s32 	%p43, %r514, 1;
	@%p43 bra 	$L__BB0_14;
	setp.eq.s32 	%p46, %r514, 0;
	@%p46 bra 	$L__BB0_175;
	setp.eq.s32 	%p47, %r514, 1;
	@%p47 bra 	$L__BB0_6;
	bra.uni 	$L__BB0_303;
$L__BB0_6:
	mov.b32 	%r1057, 1;
	st.global.u32 	[%rd2], %r1057;
	setp.lt.s32 	%p228, %r513, 2;
	@%p228 bra 	$L__BB0_303;
	ld.global.u32 	%r1103, [%rd1];
	mov.b32 	%r1102, 2;
$L__BB0_8:
	setp.lt.s32 	%p229, %r1103, 1;
	mov.b32 	%r1106, 0;
	@%p229 bra 	$L__BB0_11;
	mov.b32 	%r1105, 0;
	mov.u32 	%r1106, %r1105;
$L__BB0_10:
	mul.wide.u32 	%rd125, %r1105, 4;
	add.s64 	%rd126, %rd2, %rd125;
	ld.global.u32 	%r1061, [%rd126];
	mad.lo.s32 	%r1062, %r1061, %r1102, %r1106;
	mul.hi.s32 	%r1063, %r1062, 1717986919;
	shr.u32 	%r1064, %r1063, 31;
	shr.s32 	%r1065, %r1063, 2;
	add.s32 	%r1106, %r1065, %r1064;
	mul.lo.s32 	%r1066, %r1106, 10;
	sub.s32 	%r1067, %r1062, %r1066;
	st.global.u32 	[%rd126], %r1067;
	add.s32 	%r1105, %r1105, 1;
	ld.global.u32 	%r1103, [%rd1];
	setp.lt.s32 	%p230, %r1105, %r1103;
	@%p230 bra 	$L__BB0_10;
$L__BB0_11:
	setp.eq.s32 	%p231, %r1106, 0;
	@%p231 bra 	$L__BB0_13;
$L__BB0_12:
	mul.wide.s32 	%rd127, %r1103, 4;
	add.s64 	%rd128, %rd2, %rd127;
	mul.hi.s32 	%r1068, %r1106, 1717986919;
	shr.u32 	%r1069, %r1068, 31;
	shr.s32 	%r1070, %r1068, 2;
	add.s32 	%r29, %r1070, %r1069;
	mul.lo.s32 	%r1071, %r29, 10;
	sub.s32 	%r1072, %r1106, %r1071;
	st.global.u32 	[%rd128], %r1072;
	ld.global.u32 	%r1073, [%rd1];
	add.s32 	%r1103, %r1073, 1;
	st.global.u32 	[%rd1], %r1103;
	add.s32 	%r1074, %r1106, 9;
	setp.gt.u32 	%p232, %r1074, 18;
	mov.u32 	%r1106, %r29;
	@%p232 bra 	$L__BB0_12;
$L__BB0_13:
	add.s32 	%r32, %r1102, 1;
	setp.eq.s32 	%p233, %r1102, %r513;
	mov.u32 	%r1102, %r32;
	@%p233 bra 	$L__BB0_303;
	bra.uni 	$L__BB0_8;
$L__BB0_14:
	setp.eq.s32 	%p44, %r514, 2;
	@%p44 bra 	$L__BB0_183;
	setp.eq.s32 	%p45, %r514, 3;
	@%p45 bra 	$L__BB0_16;
	bra.uni 	$L__BB0_303;
$L__BB0_16:
	mov.b32 	%r1021, 1;
	st.global.u32 	[%rd2], %r1021;
	setp.lt.s32 	%p216, %r513, 2;
	@%p216 bra 	$L__BB0_303;
	ld.global.u32 	%r1119, [%rd1];
	mov.b32 	%r1118, 2;
$L__BB0_18:
	setp.lt.s32 	%p217, %r1119, 1;
	mov.b32 	%r1122, 0;
	@%p217 bra 	$L__BB0_21;
	mov.b32 	%r1121, 0;
	mov.u32 	%r1122, %r1121;
$L__BB0_20:
	mul.wide.u32 	%rd117, %r1121, 4;
	add.s64 	%rd118, %rd2, %rd117;
	ld.global.u32 	%r1025, [%rd118];
	mad.lo.s32 	%r1026, %r1025, %r1118, %r1122;
	mul.hi.s32 	%r1027, %r1026, 1717986919;
	shr.u32 	%r1028, %r1027, 31;
	shr.s32 	%r1029, %r1027, 2;
	add.s32 	%r1122, %r1029, %r1028;
	mul.lo.s32 	%r1030, %r1122, 10;
	sub.s32 	%r1031, %r1026, %r1030;
	st.global.u32 	[%rd118], %r1031;
	add.s32 	%r1121, %r1121, 1;
	ld.global.u32 	%r1119, [%rd1];
	setp.lt.s32 	%p218, %r1121, %r1119;
	@%p218 bra 	$L__BB0_20;
$L__BB0_21:
	setp.eq.s32 	%p219, %r1122, 0;
	@%p219 bra 	$L__BB0_23;
$L__BB0_22:
	mul.wide.s32 	%rd119, %r1119, 4;
	add.s64 	%rd120, %rd2, %rd119;
	mul.hi.s32 	%r1032, %r1122, 1717986919;
	shr.u32 	%r1033, %r1032, 31;
	shr.s32 	%r1034, %r1032, 2;
	add.s32 	%r61, %r1034, %r1033;
	mul.lo.s32 	%r1035, %r61, 10;
	sub.s32 	%r1036, %r1122, %r1035;
	st.global.u32 	[%rd120], %r1036;
	ld.global.u32 	%r1037, [%rd1];
	add.s32 	%r1119, %r1037, 1;
	st.global.u32 	[%rd1], %r1119;
	add.s32 	%r1038, %r1122, 9;
	setp.gt.u32 	%p220, %r1038, 18;
	mov.u32 	%r1122, %r61;
	@%p220 bra 	$L__BB0_22;
$L__BB0_23:
	add.s32 	%r64, %r1118, 1;
	setp.eq.s32 	%p221, %r1118, %r513;
	mov.u32 	%r1118, %r64;
	@%p221 bra 	$L__BB0_303;
	bra.uni 	$L__BB0_18;
$L__BB0_24:
	setp.gt.s32 	%p38, %r514, 5;
	@%p38 bra 	$L__BB0_35;
	setp.eq.s32 	%p41, %r514, 4;
	@%p41 bra 	$L__BB0_191;
	setp.eq.s32 	%p42, %r514, 5;
	@%p42 bra 	$L__BB0_27;
	bra.uni 	$L__BB0_303;
$L__BB0_27:
	mov.b32 	%r985, 1;
	st.global.u32 	[%rd2], %r985;
	setp.lt.s32 	%p204, %r513, 2;
	@%p204 bra 	$L__BB0_303;
	ld.global.u32 	%r1135, [%rd1];
	mov.b32 	%r1134, 2;
$L__BB0_29:
	setp.lt.s32 	%p205, %r1135, 1;
	mov.b32 	%r1138, 0;
	@%p205 bra 	$L__BB0_32;
	mov.b32 	%r1137, 0;
	mov.u32 	%r1138, %r1137;
$L__BB0_31:
	mul.wide.u32 	%rd109, %r1137, 4;
	add.s64 	%rd110, %rd2, %rd109;
	ld.global.u32 	%r989, [%rd110];
	mad.lo.s32 	%r990, %r989, %r1134, %r1138;
	mul.hi.s32 	%r991, %r990, 1717986919;
	shr.u32 	%r992, %r991, 31;
	shr.s32 	%r993, %r991, 2;
	add.s32 	%r1138, %r993, %r992;
	mul.lo.s32 	%r994, %r1138, 10;
	sub.s32 	%r995, %r990, %r994;
	st.global.u32 	[%rd110], %r995;
	add.s32 	%r1137, %r1137, 1;
	ld.global.u32 	%r1135, [%rd1];
	setp.lt.s32 	%p206, %r1137, %r1135;
	@%p206 bra 	$L__BB0_31;
$L__BB0_32:
	setp.eq.s32 	%p207, %r1138, 0;
	@%p207 bra 	$L__BB0_34;
$L__BB0_33:
	mul.wide.s32 	%rd111, %r1135, 4;
	add.s64 	%rd112, %rd2, %rd111;
	mul.hi.s32 	%r996, %r1138, 1717986919;
	shr.u32 	%r997, %r996, 31;
	shr.s32 	%r998, %r996, 2;
	add.s32 	%r93, %r998, %r997;
	mul.lo.s32 	%r999, %r93, 10;
	sub.s32 	%r1000, %r1138, %r999;
	st.global.u32 	[%rd112], %r1000;
	ld.global.u32 	%r1001, [%rd1];
	add.s32 	%r1135, %r1001, 1;
	st.global.u32 	[%rd1], %r1135;
	add.s32 	%r1002, %r1138, 9;
	setp.gt.u32 	%p208, %r1002, 18;
	mov.u32 	%r1138, %r93;
	@%p208 bra 	$L__BB0_33;
$L__BB0_34:
	add.s32 	%r96, %r1134, 1;
	setp.eq.s32 	%p209, %r1134, %r513;
	mov.u32 	%r1134, %r96;
	@%p209 bra 	$L__BB0_303;
	bra.uni 	$L__BB0_29;
$L__BB0_35:
	setp.eq.s32 	%p39, %r514, 6;
	@%p39 bra 	$L__BB0_199;
	setp.eq.s32 	%p40, %r514, 7;
	@%p40 bra 	$L__BB0_37;
	bra.uni 	$L__BB0_303;
$L__BB0_37:
	mov.b32 	%r949, 1;
	st.global.u32 	[%rd2], %r949;
	setp.lt.s32 	%p192, %r513, 2;
	@%p192 bra 	$L__BB0_303;
	ld.global.u32 	%r1151, [%rd1];
	mov.b32 	%r1150, 2;
$L__BB0_39:
	setp.lt.s32 	%p193, %r1151, 1;
	mov.b32 	%r1154, 0;
	@%p193 bra 	$L__BB0_42;
	mov.b32 	%r1153, 0;
	mov.u32 	%r1154, %r1153;
$L__BB0_41:
	mul.wide.u32 	%rd101, %r1153, 4;
	add.s64 	%rd102, %rd2, %rd101;
	ld.global.u32 	%r953, [%rd102];
	mad.lo.s32 	%r954, %r953, %r1150, %r1154;
	mul.hi.s32 	%r955, %r954, 1717986919;
	shr.u32 	%r956, %r955, 31;
	shr.s32 	%r957, %r955, 2;
	add.s32 	%r1154, %r957, %r956;
	mul.lo.s32 	%r958, %r1154, 10;
	sub.s32 	%r959, %r954, %r958;
	st.global.u32 	[%rd102], %r959;
	add.s32 	%r1153, %r1153, 1;
	ld.global.u32 	%r1151, [%rd1];
	setp.lt.s32 	%p194, %r1153, %r1151;
	@%p194 bra 	$L__BB0_41;
$L__BB0_42:
	setp.eq.s32 	%p195, %r1154, 0;
	@%p195 bra 	$L__BB0_44;
$L__BB0_43:
	mul.wide.s32 	%rd103, %r1151, 4;
	add.s64 	%rd104, %rd2, %rd103;
	mul.hi.s32 	%r960, %r1154, 1717986919;
	shr.u32 	%r961, %r960, 31;
	shr.s32 	%r962, %r960, 2;
	add.s32 	%r125, %r962, %r961;
	mul.lo.s32 	%r963, %r125, 10;
	sub.s32 	%r964, %r1154, %r963;
	st.global.u32 	[%rd104], %r964;
	ld.global.u32 	%r965, [%rd1];
	add.s32 	%r1151, %r965, 1;
	st.global.u32 	[%rd1], %r1151;
	add.s32 	%r966, %r1154, 9;
	setp.gt.u32 	%p196, %r966, 18;
	mov.u32 	%r1154, %r125;
	@%p196 bra 	$L__BB0_43;
$L__BB0_44:
	add.s32 	%r128, %r1150, 1;
	setp.eq.s32 	%p197, %r1150, %r513;
	mov.u32 	%r1150, %r128;
	@%p197 bra 	$L__BB0_303;
	bra.uni 	$L__BB0_39;
$L__BB0_45:
	setp.gt.s32 	%p26, %r514, 11;
	@%p26 bra 	$L__BB0_67;
	setp.gt.s32 	%p32, %r514, 9;
	@%p32 bra 	$L__BB0_57;
	setp.eq.s32 	%p35, %r514, 8;
	@%p35 bra 	$L__BB0_207;
	setp.eq.s32 	%p36, %r514, 9;
	@%p36 bra 	$L__BB0_49;
	bra.uni 	$L__BB0_303;
$L__BB0_49:
	mov.b32 	%r913, 1;
	st.global.u32 	[%rd2], %r913;
	setp.lt.s32 	%p180, %r513, 2;
	@%p180 bra 	$L__BB0_303;
	ld.global.u32 	%r1167, [%rd1];
	mov.b32 	%r1166, 2;
$L__BB0_51:
	setp.lt.s32 	%p181, %r1167, 1;
	mov.b32 	%r1170, 0;
	@%p181 bra 	$L__BB0_54;
	mov.b32 	%r1169, 0;
	mov.u32 	%r1170, %r1169;
$L__BB0_53:
	mul.wide.u32 	%rd93, %r1169, 4;
	add.s64 	%rd94, %rd2, %rd93;
	ld.global.u32 	%r917, [%rd94];
	mad.lo.s32 	%r918, %r917, %r1166, %r1170;
	mul.hi.s32 	%r919, %r918, 1717986919;
	shr.u32 	%r920, %r919, 31;
	shr.s32 	%r921, %r919, 2;
	add.s32 	%r1170, %r921, %r920;
	mul.lo.s32 	%r922, %r1170, 10;
	sub.s32 	%r923, %r918, %r922;
	st.global.u32 	[%rd94], %r923;
	add.s32 	%r1169, %r1169, 1;
	ld.global.u32 	%r1167, [%rd1];
	setp.lt.s32 	%p182, %r1169, %r1167;
	@%p182 bra 	$L__BB0_53;
$L__BB0_54:
	setp.eq.s32 	%p183, %r1170, 0;
	@%p183 bra 	$L__BB0_56;
$L__BB0_55:
	mul.wide.s32 	%rd95, %r1167, 4;
	add.s64 	%rd96, %rd2, %rd95;
	mul.hi.s32 	%r924, %r1170, 1717986919;
	shr.u32 	%r925, %r924, 31;
	shr.s32 	%r926, %r924, 2;
	add.s32 	%r157, %r926, %r925;
	mul.lo.s32 	%r927, %r157, 10;
	sub.s32 	%r928, %r1170, %r927;
	st.global.u32 	[%rd96], %r928;
	ld.global.u32 	%r929, [%rd1];
	add.s32 	%r1167, %r929, 1;
	st.global.u32 	[%rd1], %r1167;
	add.s32 	%r930, %r1170, 9;
	setp.gt.u32 	%p184, %r930, 18;
	mov.u32 	%r1170, %r157;
	@%p184 bra 	$L__BB0_55;
$L__BB0_56:
	add.s32 	%r160, %r1166, 1;
	setp.eq.s32 	%p185, %r1166, %r513;
	mov.u32 	%r1166, %r160;
	@%p185 bra 	$L__BB0_303;
	bra.uni 	$L__BB0_51;
$L__BB0_57:
	setp.eq.s32 	%p33, %r514, 10;
	@%p33 bra 	$L__BB0_215;
	setp.eq.s32 	%p34, %r514, 11;
	@%p34 bra 	$L__BB0_59;
	bra.uni 	$L__BB0_303;
$L__BB0_59:
	mov.b32 	%r877, 1;
	st.global.u32 	[%rd2], %r877;
	setp.lt.s32 	%p168, %r513, 2;
	@%p168 bra 	$L__BB0_303;
	ld.global.u32 	%r1183, [%rd1];
	mov.b32 	%r1182, 2;
$L__BB0_61:
	setp.lt.s32 	%p169, %r1183, 1;
	mov.b32 	%r1186, 0;
	@%p169 bra 	$L__BB0_64;
	mov.b32 	%r1185, 0;
	mov.u32 	%r1186, %r1185;
$L__BB0_63:
	mul.wide.u32 	%rd85, %r1185, 4;
	add.s64 	%rd86, %rd2, %rd85;
	ld.global.u32 	%r881, [%rd86];
	mad.lo.s32 	%r882, %r881, %r1182, %r1186;
	mul.hi.s32 	%r883, %r882, 1717986919;
	shr.u32 	%r884, %r883, 31;
	shr.s32 	%r885, %r883, 2;
	add.s32 	%r1186, %r885, %r884;
	mul.lo.s32 	%r886, %r1186, 10;
	sub.s32 	%r887, %r882, %r886;
	st.global.u32 	[%rd86], %r887;
	add.s32 	%r1185, %r1185, 1;
	ld.global.u32 	%r1183, [%rd1];
	setp.lt.s32 	%p170, %r1185, %r1183;
	@%p170 bra 	$L__BB0_63;
$L__BB0_64:
	setp.eq.s32 	%p171, %r1186, 0;
	@%p171 bra 	$L__BB0_66;
$L__BB0_65:
	mul.wide.s32 	%rd87, %r1183, 4;
	add.s64 	%rd88, %rd2, %rd87;
	mul.hi.s32 	%r888, %r1186, 1717986919;
	shr.u32 	%r889, %r888, 31;
	shr.s32 	%r890, %r888, 2;
	add.s32 	%r189, %r890, %r889;
	mul.lo.s32 	%r891, %r189, 10;
	sub.s32 	%r892, %r1186, %r891;
	st.global.u32 	[%rd88], %r892;
	ld.global.u32 	%r893, [%rd1];
	add.s32 	%r1183, %r893, 1;
	st.global.u32 	[%rd1], %r1183;
	add.s32 	%r894, %r1186, 9;
	setp.gt.u32 	%p172, %r894, 18;
	mov.u32 	%r1186, %r189;
	@%p172 bra 	$L__BB0_65;
$L__BB0_66:
	add.s32 	%r192, %r1182, 1;
	setp.eq.s32 	%p173, %r1182, %r513;
	mov.u32 	%r1182, %r192;
	@%p173 bra 	$L__BB0_303;
	bra.uni 	$L__BB0_61;
$L__BB0_67:
	setp.gt.s32 	%p27, %r514, 13;
	@%p27 bra 	$L__BB0_78;
	setp.eq.s32 	%p30, %r514, 12;
	@%p30 bra 	$L__BB0_223;
	setp.eq.s32 	%p31, %r514, 13;
	@%p31 bra 	$L__BB0_70;
	bra.uni 	$L__BB0_303;
$L__BB0_70:
	mov.b32 	%r841, 1;
	st.global.u32 	[%rd2], %r841;
	setp.lt.s32 	%p156, %r513, 2;
	@%p156 bra 	$L__BB0_303;
	ld.global.u32 	%r1199, [%rd1];
	mov.b32 	%r1198, 2;
$L__BB0_72:
	setp.lt.s32 	%p157, %r1199, 1;
	mov.b32 	%r1202, 0;
	@%p157 bra 	$L__BB0_75;
	mov.b32 	%r1201, 0;
	mov.u32 	%r1202, %r1201;
$L__BB0_74:
	mul.wide.u32 	%rd77, %r1201, 4;
	add.s64 	%rd78, %rd2, %rd77;
	ld.global.u32 	%r845, [%rd78];
	mad.lo.s32 	%r846, %r845, %r1198, %r1202;
	mul.hi.s32 	%r847, %r846, 1717986919;
	shr.u32 	%r848, %r847, 31;
	shr.s32 	%r849, %r847, 2;
	add.s32 	%r1202, %r849, %r848;
	mul.lo.s32 	%r850, %r1202, 10;
	sub.s32 	%r851, %r846, %r850;
	st.global.u32 	[%rd78], %r851;
	add.s32 	%r1201, %r1201, 1;
	ld.global.u32 	%r1199, [%rd1];
	setp.lt.s32 	%p158, %r1201, %r1199;
	@%p158 bra 	$L__BB0_74;
$L__BB0_75:
	setp.eq.s32 	%p159, %r1202, 0;
	@%p159 bra 	$L__BB0_77;
$L__BB0_76:
	mul.wide.s32 	%rd79, %r1199, 4;
	add.s64 	%rd80, %rd2, %rd79;
	mul.hi.s32 	%r852, %r1202, 1717986919;
	shr.u32 	%r853, %r852, 31;
	shr.s32 	%r854, %r852, 2;
	add.s32 	%r221, %r854, %r853;
	mul.lo.s32 	%r855, %r221, 10;
	sub.s32 	%r856, %r1202, %r855;
	st.global.u32 	[%rd80], %r856;
	ld.global.u32 	%r857, [%rd1];
	add.s32 	%r1199, %r857, 1;
	st.global.u32 	[%rd1], %r1199;
	add.s32 	%r858, %r1202, 9;
	setp.gt.u32 	%p160, %r858, 18;
	mov.u32 	%r1202, %r221;
	@%p160 bra 	$L__BB0_76;
$L__BB0_77:
	add.s32 	%r224, %r1198, 1;
	setp.eq.s32 	%p161, %r1198, %r513;
	mov.u32 	%r1198, %r224;
	@%p161 bra 	$L__BB0_303;
	bra.uni 	$L__BB0_72;
$L__BB0_78:
	setp.eq.s32 	%p28, %r514, 14;
	@%p28 bra 	$L__BB0_231;
	setp.eq.s32 	%p29, %r514, 15;
	@%p29 bra 	$L__BB0_80;
	bra.uni 	$L__BB0_303;
$L__BB0_80:
	mov.b32 	%r805, 1;
	st.global.u32 	[%rd2], %r805;
	setp.lt.s32 	%p144, %r513, 2;
	@%p144 bra 	$L__BB0_303;
	ld.global.u32 	%r1215, [%rd1];
	mov.b32 	%r1214, 2;
$L__BB0_82:
	setp.lt.s32 	%p145, %r1215, 1;
	mov.b32 	%r1218, 0;
	@%p145 bra 	$L__BB0_85;
	mov.b32 	%r1217, 0;
	mov.u32 	%r1218, %r1217;
$L__BB0_84:
	mul.wide.u32 	%rd69, %r1217, 4;
	add.s64 	%rd70, %rd2, %rd69;
	ld.global.u32 	%r809, [%rd70];
	mad.lo.s32 	%r810, %r809, %r1214, %r1218;
	mul.hi.s32 	%r811, %r810, 1717986919;
	shr.u32 	%r812, %r811, 31;
	shr.s32 	%r813, %r811, 2;
	add.s32 	%r1218, %r813, %r812;
	mul.lo.s32 	%r814, %r1218, 10;
	sub.s32 	%r815, %r810, %r814;
	st.global.u32 	[%rd70], %r815;
	add.s32 	%r1217, %r1217, 1;
	ld.global.u32 	%r1215, [%rd1];
	setp.lt.s32 	%p146, %r1217, %r1215;
	@%p146 bra 	$L__BB0_84;
$L__BB0_85:
	setp.eq.s32 	%p147, %r1218, 0;
	@%p147 bra 	$L__BB0_87;
$L__BB0_86:
	mul.wide.s32 	%rd71, %r1215, 4;
	add.s64 	%rd72, %rd2, %rd71;
	mul.hi.s32 	%r816, %r1218, 1717986919;
	shr.u32 	%r817, %r816, 31;
	shr.s32 	%r818, %r816, 2;
	add.s32 	%r253, %r818, %r817;
	mul.lo.s32 	%r819, %r253, 10;
	sub.s32 	%r820, %r1218, %r819;
	st.global.u32 	[%rd72], %r820;
	ld.global.u32 	%r821, [%rd1];
	add.s32 	%r1215, %r821, 1;
	st.global.u32 	[%rd1], %r1215;
	add.s32 	%r822, %r1218, 9;
	setp.gt.u32 	%p148, %r822, 18;
	mov.u32 	%r1218, %r253;
	@%p148 bra 	$L__BB0_86;
$L__BB0_87:
	add.s32 	%r256, %r1214, 1;
	setp.eq.s32 	%p149, %r1214, %r513;
	mov.u32 	%r1214, %r256;
	@%p149 bra 	$L__BB0_303;
	bra.uni 	$L__BB0_82;
$L__BB0_88:
	setp.gt.s32 	%p2, %r514, 23;
	@%p2 bra 	$L__BB0_132;
	setp.gt.s32 	%p14, %r514, 19;
	@%p14 bra 	$L__BB0_111;
	setp.gt.s32 	%p20, %r514, 17;
	@%p20 bra 	$L__BB0_101;
	setp.eq.s32 	%p23, %r514, 16;
	@%p23 bra 	$L__BB0_239;
	setp.eq.s32 	%p24, %r514, 17;
	@%p24 bra 	$L__BB0_93;
	bra.uni 	$L__BB0_303;
$L__BB0_93:
	mov.b32 	%r769, 1;
	st.global.u32 	[%rd2], %r769;
	setp.lt.s32 	%p132, %r513, 2;
	@%p132 bra 	$L__BB0_303;
	ld.global.u32 	%r1231, [%rd1];
	mov.b32 	%r1230, 2;
$L__BB0_95:
	setp.lt.s32 	%p133, %r1231, 1;
	mov.b32 	%r1234, 0;
	@%p133 bra 	$L__BB0_98;
	mov.b32 	%r1233, 0;
	mov.u32 	%r1234, %r1233;
$L__BB0_97:
	mul.wide.u32 	%rd61, %r1233, 4;
	add.s64 	%rd62, %rd2, %rd61;
	ld.global.u32 	%r773, [%rd62];
	mad.lo.s32 	%r774, %r773, %r1230, %r1234;
	mul.hi.s32 	%r775, %r774, 1717986919;
	shr.u32 	%r776, %r775, 31;
	shr.s32 	%r777, %r775, 2;
	add.s32 	%r1234, %r777, %r776;
	mul.lo.s32 	%r778, %r1234, 10;
	sub.s32 	%r779, %r774, %r778;
	st.global.u32 	[%rd62], %r779;
	add.s32 	%r1233, %r1233, 1;
	ld.global.u32 	%r1231, [%rd1];
	setp.lt.s32 	%p134, %r1233, %r1231;
	@%p134 bra 	$L__BB0_97;
$L__BB0_98:
	setp.eq.s32 	%p135, %r1234, 0;
	@%p135 bra 	$L__BB0_100;
$L__BB0_99:
	mul.wide.s32 	%rd63, %r1231, 4;
	add.s64 	%rd64, %rd2, %rd63;
	mul.hi.s32 	%r780, %r1234, 1717986919;
	shr.u32 	%r781, %r780, 31;
	shr.s32 	%r782, %r780, 2;
	add.s32 	%r285, %r782, %r781;
	mul.lo.s32 	%r783, %r285, 10;
	sub.s32 	%r784, %r1234, %r783;
	st.global.u32 	[%rd64], %r784;
	ld.global.u32 	%r785, [%rd1];
	add.s32 	%r1231, %r785, 1;
	st.global.u32 	[%rd1], %r1231;
	add.s32 	%r786, %r1234, 9;
	setp.gt.u32 	%p136, %r786, 18;
	mov.u32 	%r1234, %r285;
	@%p136 bra 	$L__BB0_99;
$L__BB0_100:
	add.s32 	%r288, %r1230, 1;
	setp.eq.s32 	%p137, %r1230, %r513;
	mov.u32 	%r1230, %r288;
	@%p137 bra 	$L__BB0_303;
	bra.uni 	$L__BB0_95;
$L__BB0_101:
	setp.eq.s32 	%p21, %r514, 18;
	@%p21 bra 	$L__BB0_247;
	setp.eq.s32 	%p22, %r514, 19;
	@%p22 bra 	$L__BB0_103;
	bra.uni 	$L__BB0_303;
$L__BB0_103:
	mov.b32 	%r733, 1;
	st.global.u32 	[%rd2], %r733;
	setp.lt.s32 	%p120, %r513, 2;
	@%p120 bra 	$L__BB0_303;
	ld.global.u32 	%r1247, [%rd1];
	mov.b32 	%r1246, 2;
$L__BB0_105:
	setp.lt.s32 	%p121, %r1247, 1;
	mov.b32 	%r1250, 0;
	@%p121 bra 	$L__BB0_108;
	mov.b32 	%r1249, 0;
	mov.u32 	%r1250, %r1249;
$L__BB0_107:
	mul.wide.u32 	%rd53, %r1249, 4;
	add.s64 	%rd54, %rd2, %rd53;
	ld.global.u32 	%r737, [%rd54];
	mad.lo.s32 	%r738, %r737, %r1246, %r1250;
	mul.hi.s32 	%r739, %r738, 1717986919;
	shr.u32 	%r740, %r739, 31;
	shr.s32 	%r741, %r739, 2;
	add.s32 	%r1250, %r741, %r740;
	mul.lo.s32 	%r742, %r1250, 10;
	sub.s32 	%r743, %r738, %r742;
	st.global.u32 	[%rd54], %r743;
	add.s32 	%r1249, %r1249, 1;
	ld.global.u32 	%r1247, [%rd1];
	setp.lt.s32 	%p122, %r1249, %r1247;
	@%p122 bra 	$L__BB0_107;
$L__BB0_108:
	setp.eq.s32 	%p123, %r1250, 0;
	@%p123 bra 	$L__BB0_110;
$L__BB0_109:
	mul.wide.s32 	%rd55, %r1247, 4;
	add.s64 	%rd56, %rd2, %rd55;
	mul.hi.s32 	%r744, %r1250, 1717986919;
	shr.u32 	%r745, %r744, 31;
	shr.s32 	%r746, %r744, 2;
	add.s32 	%r317, %r746, %r745;
	mul.lo.s32 	%r747, %r317, 10;
	sub.s32 	%r748, %r1250, %r747;
	st.global.u32 	[%rd56], %r748;
	ld.global.u32 	%r749, [%rd1];
	add.s32 	%r1247, %r749, 1;
	st.global.u32 	[%rd1], %r1247;
	add.s32 	%r750, %r1250, 9;
	setp.gt.u32 	%p124, %r750, 18;
	mov.u32 	%r1250, %r317;
	@%p124 bra 	$L__BB0_109;
$L__BB0_110:
	add.s32 	%r320, %r1246, 1;
	setp.eq.s32 	%p125, %r1246, %r513;
	mov.u32 	%r1246, %r320;
	@%p125 bra 	$L__BB0_303;
	bra.uni 	$L__BB0_105;
$L__BB0_111:
	setp.gt.s32 	%p15, %r514, 21;
	@%p15 bra 	$L__BB0_122;
	setp.eq.s32 	%p18, %r514, 20;
	@%p18 bra 	$L__BB0_255;
	setp.eq.s32 	%p19, %r514, 21;
	@%p19 bra 	$L__BB0_114;
	bra.uni 	$L__BB0_303;
$L__BB0_114:
	mov.b32 	%r697, 1;
	st.global.u32 	[%rd2], %r697;
	setp.lt.s32 	%p108, %r513, 2;
	@%p108 bra 	$L__BB0_303;
	ld.global.u32 	%r1263, [%rd1];
	mov.b32 	%r1262, 2;
$L__BB0_116:
	setp.lt.s32 	%p109, %r1263, 1;
	mov.b32 	%r1266, 0;
	@%p109 bra 	$L__BB0_119;
	mov.b32 	%r1265, 0;
	mov.u32 	%r1266, %r1265;
$L__BB0_118:
	mul.wide.u32 	%rd45, %r1265, 4;
	add.s64 	%rd46, %rd2, %rd45;
	ld.global.u32 	%r701, [%rd46];
	mad.lo.s32 	%r702, %r701, %r1262, %r1266;
	mul.hi.s32 	%r703, %r702, 1717986919;
	shr.u32 	%r704, %r703, 31;
	shr.s32 	%r705, %r703, 2;
	add.s32 	%r1266, %r705, %r704;
	mul.lo.s32 	%r706, %r1266, 10;
	sub.s32 	%r707, %r702, %r706;
	st.global.u32 	[%rd46], %r707;
	add.s32 	%r1265, %r1265, 1;
	ld.global.u32 	%r1263, [%rd1];
	setp.lt.s32 	%p110, %r1265, %r1263;
	@%p110 bra 	$L__BB0_118;
$L__BB0_119:
	setp.eq.s32 	%p111, %r1266, 0;
	@%p111 bra 	$L__BB0_121;
$L__BB0_120:
	mul.wide.s32 	%rd47, %r1263, 4;
	add.s64 	%rd48, %rd2, %rd47;
	mul.hi.s32 	%r708, %r1266, 1717986919;
	shr.u32 	%r709, %r708, 31;
	shr.s32 	%r710, %r708, 2;
	add.s32 	%r349, %r710, %r709;
	mul.lo.s32 	%r711, %r349, 10;
	sub.s32 	%r712, %r1266, %r711;
	st.global.u32 	[%rd48], %r712;
	ld.global.u32 	%r713, [%rd1];
	add.s32 	%r1263, %r713, 1;
	st.global.u32 	[%rd1], %r1263;
	add.s32 	%r714, %r1266, 9;
	setp.gt.u32 	%p112, %r714, 18;
	mov.u32 	%r1266, %r349;
	@%p112 bra 	$L__BB0_120;
$L__BB0_121:
	add.s32 	%r352, %r1262, 1;
	setp.eq.s32 	%p113, %r1262, %r513;
	mov.u32 	%r1262, %r352;
	@%p113 bra 	$L__BB0_303;
	bra.uni 	$L__BB0_116;
$L__BB0_122:
	setp.eq.s32 	%p16, %r514, 22;
	@%p16 bra 	$L__BB0_263;
	setp.eq.s32 	%p17, %r514, 23;
	@%p17 bra 	$L__BB0_124;
	bra.uni 	$L__BB0_303;
$L__BB0_124:
	mov.b32 	%r661, 1;
	st.global.u32 	[%rd2], %r661;
	setp.lt.s32 	%p96, %r513, 2;
	@%p96 bra 	$L__BB0_303;
	ld.global.u32 	%r1279, [%rd1];
	mov.b32 	%r1278, 2;
$L__BB0_126:
	setp.lt.s32 	%p97, %r1279, 1;
	mov.b32 	%r1282, 0;
	@%p97 bra 	$L__BB0_129;
	mov.b32 	%r1281, 0;
	mov.u32 	%r1282, %r1281;
$L__BB0_128:
	mul.wide.u32 	%rd37, %r1281, 4;
	add.s64 	%rd38, %rd2, %rd37;
	ld.global.u32 	%r665, [%rd38];
	mad.lo.s32 	%r666, %r665, %r1278, %r1282;
	mul.hi.s32 	%r667, %r666, 1717986919;
	shr.u32 	%r668, %r667, 31;
	shr.s32 	%r669, %r667, 2;
	add.s32 	%r1282, %r669, %r668;
	mul.lo.s32 	%r670, %r1282, 10;
	sub.s32 	%r671, %r666, %r670;
	st.global.u32 	[%rd38], %r671;
	add.s32 	%r1281, %r1281, 1;
	ld.global.u32 	%r1279, [%rd1];
	setp.lt.s32 	%p98, %r1281, %r1279;
	@%p98 bra 	$L__BB0_128;
$L__BB0_129:
	setp.eq.s32 	%p99, %r1282, 0;
	@%p99 bra 	$L__BB0_131;
$L__BB0_130:
	mul.wide.s32 	%rd39, %r1279, 4;
	add.s64 	%rd40, %rd2, %rd39;
	mul.hi.s32 	%r672, %r1282, 1717986919;
	shr.u32 	%r673, %r672, 31;
	shr.s32 	%r674, %r672, 2;
	add.s32 	%r381, %r674, %r673;
	mul.lo.s32 	%r675, %r381, 10;
	sub.s32 	%r676, %r1282, %r675;
	st.global.u32 	[%rd40], %r676;
	ld.global.u32 	%r677, [%rd1];
	add.s32 	%r1279, %r677, 1;
	st.global.u32 	[%rd1], %r1279;
	add.s32 	%r678, %r1282, 9;
	setp.gt.u32 	%p100, %r678, 18;
	mov.u32 	%r1282, %r381;
	@%p100 bra 	$L__BB0_130;
$L__BB0_131:
	add.s32 	%r384, %r1278, 1;
	setp.eq.s32 	%p101, %r1278, %r513;
	mov.u32 	%r1278, %r384;
	@%p101 bra 	$L__BB0_303;
	bra.uni 	$L__BB0_126;
$L__BB0_132:
	setp.gt.s32 	%p3, %r514, 27;
	@%p3 bra 	$L__BB0_154;
	setp.gt.s32 	%p9, %r514, 25;
	@%p9 bra 	$L__BB0_144;
	setp.eq.s32 	%p12, %r514, 24;
	@%p12 bra 	$L__BB0_271;
	setp.eq.s32 	%p13, %r514, 25;
	@%p13 bra 	$L__BB0_136;
	bra.uni 	$L__BB0_303;
$L__BB0_136:
	mov.b32 	%r625, 1;
	st.global.u32 	[%rd2], %r625;
	setp.lt.s32 	%p84, %r513, 2;
	@%p84 bra 	$L__BB0_303;
	ld.global.u32 	%r1295, [%rd1];
	mov.b32 	%r1294, 2;
$L__BB0_138:
	setp.lt.s32 	%p85, %r1295, 1;
	mov.b32 	%r1298, 0;
	@%p85 bra 	$L__BB0_141;
	mov.b32 	%r1297, 0;
	mov.u32 	%r1298, %r1297;
$L__BB0_140:
	mul.wide.u32 	%rd29, %r1297, 4;
	add.s64 	%rd30, %rd2, %rd29;
	ld.global.u32 	%r629, [%rd30];
	mad.lo.s32 	%r630, %r629, %r1294, %r1298;
	mul.hi.s32 	%r631, %r630, 1717986919;
	shr.u32 	%r632, %r631, 31;
	shr.s32 	%r633, %r631, 2;
	add.s32 	%r1298, %r633, %r632;
	mul.lo.s32 	%r634, %r1298, 10;
	sub.s32 	%r635, %r630, %r634;
	st.global.u32 	[%rd30], %r635;
	add.s32 	%r1297, %r1297, 1;
	ld.global.u32 	%r1295, [%rd1];
	setp.lt.s32 	%p86, %r1297, %r1295;
	@%p86 bra 	$L__BB0_140;
$L__BB0_141:
	setp.eq.s32 	%p87, %r1298, 0;
	@%p87 bra 	$L__BB0_143;
$L__BB0_142:
	mul.wide.s32 	%rd31, %r1295, 4;
	add.s64 	%rd32, %rd2, %rd31;
	mul.hi.s32 	%r636, %r1298, 1717986919;
	shr.u32 	%r637, %r636, 31;
	shr.s32 	%r638, %r636, 2;
	add.s32 	%r413, %r638, %r637;
	mul.lo.s32 	%r639, %r413, 10;
	sub.s32 	%r640, %r1298, %r639;
	st.global.u32 	[%rd32], %r640;
	ld.global.u32 	%r641, [%rd1];
	add.s32 	%r1295, %r641, 1;
	st.global.u32 	[%rd1], %r1295;
	add.s32 	%r642, %r1298, 9;
	setp.gt.u32 	%p88, %r642, 18;
	mov.u32 	%r1298, %r413;
	@%p88 bra 	$L__BB0_142;
$L__BB0_143:
	add.s32 	%r416, %r1294, 1;
	setp.eq.s32 	%p89, %r1294, %r513;
	mov.u32 	%r1294, %r416;
	@%p89 bra 	$L__BB0_303;
	bra.uni 	$L__BB0_138;
$L__BB0_144:
	setp.eq.s32 	%p10, %r514, 26;
	@%p10 bra 	$L__BB0_279;
	setp.eq.s32 	%p11, %r514, 27;
	@%p11 bra 	$L__BB0_146;
	bra.uni 	$L__BB0_303;
$L__BB0_146:
	mov.b32 	%r589, 1;
	st.global.u32 	[%rd2], %r589;
	setp.lt.s32 	%p72, %r513, 2;
	@%p72 bra 	$L__BB0_303;
	ld.global.u32 	%r1311, [%rd1];
	mov.b32 	%r1310, 2;
$L__BB0_148:
	setp.lt.s32 	%p73, %r1311, 1;
	mov.b32 	%r1314, 0;
	@%p73 bra 	$L__BB0_151;
	mov.b32 	%r1313, 0;
	mov.u32 	%r1314, %r1313;
$L__BB0_150:
	mul.wide.u32 	%rd21, %r1313, 4;
	add.s64 	%rd22, %rd2, %rd21;
	ld.global.u32 	%r593, [%rd22];
	mad.lo.s32 	%r594, %r593, %r1310, %r1314;
	mul.hi.s32 	%r595, %r594, 1717986919;
	shr.u32 	%r596, %r595, 31;
	shr.s32 	%r597, %r595, 2;
	add.s32 	%r1314, %r597, %r596;
	mul.lo.s32 	%r598, %r1314, 10;
	sub.s32 	%r599, %r594, %r598;
	st.global.u32 	[%rd22], %r599;
	add.s32 	%r1313, %r1313, 1;
	ld.global.u32 	%r1311, [%rd1];
	setp.lt.s32 	%p74, %r1313, %r1311;
	@%p74 bra 	$L__BB0_150;
$L__BB0_151:
	setp.eq.s32 	%p75, %r1314, 0;
	@%p75 bra 	$L__BB0_153;
$L__BB0_152:
	mul.wide.s32 	%rd23, %r1311, 4;
	add.s64 	%rd24, %rd2, %rd23;
	mul.hi.s32 	%r600, %r1314, 1717986919;
	shr.u32 	%r601, %r600, 31;
	shr.s32 	%r602, %r600, 2;
	add.s32 	%r445, %r602, %r601;
	mul.lo.s32 	%r603, %r445, 10;
	sub.s32 	%r604, %r1314, %r603;
	st.global.u32 	[%rd24], %r604;
	ld.global.u32 	%r605, [%rd1];
	add.s32 	%r1311, %r605, 1;
	st.global.u32 	[%rd1], %r1311;
	add.s32 	%r606, %r1314, 9;
	setp.gt.u32 	%p76, %r606, 18;
	mov.u32 	%r1314, %r445;
	@%p76 bra 	$L__BB0_152;
$L__BB0_153:
	add.s32 	%r448, %r1310, 1;
	setp.eq.s32 	%p77, %r1310, %r513;
	mov.u32 	%r1310, %r448;
	@%p77 bra 	$L__BB0_303;
	bra.uni 	$L__BB0_148;
$L__BB0_154:
	setp.gt.s32 	%p4, %r514, 29;
	@%p4 bra 	$L__BB0_165;
	setp.eq.s32 	%p7, %r514, 28;
	@%p7 bra 	$L__BB0_287;
	setp.eq.s32 	%p8, %r514, 29;
	@%p8 bra 	$L__BB0_157;
	bra.uni 	$L__BB0_303;
$L__BB0_157:
	mov.b32 	%r553, 1;
	st.global.u32 	[%rd2], %r553;
	setp.lt.s32 	%p60, %r513, 2;
	@%p60 bra 	$L__BB0_303;
	ld.global.u32 	%r1327, [%rd1];
	mov.b32 	%r1326, 2;
$L__BB0_159:
	setp.lt.s32 	%p61, %r1327, 1;
	mov.b32 	%r1330, 0;
	@%p61 bra 	$L__BB0_162;
	mov.b32 	%r1329, 0;
	mov.u32 	%r1330, %r1329;
$L__BB0_161:
	mul.wide.u32 	%rd13, %r1329, 4;
	add.s64 	%rd14, %rd2, %rd13;
	ld.global.u32 	%r557, [%rd14];
	mad.lo.s32 	%r558, %r557, %r1326, %r1330;
	mul.hi.s32 	%r559, %r558, 1717986919;
	shr.u32 	%r560, %r559, 31;
	shr.s32 	%r561, %r559, 2;
	add.s32 	%r1330, %r561, %r560;
	mul.lo.s32 	%r562, %r1330, 10;
	sub.s32 	%r563, %r558, %r562;
	st.global.u32 	[%rd14], %r563;
	add.s32 	%r1329, %r1329, 1;
	ld.global.u32 	%r1327, [%rd1];
	setp.lt.s32 	%p62, %r1329, %r1327;
	@%p62 bra 	$L__BB0_161;
$L__BB0_162:
	setp.eq.s32 	%p63, %r1330, 0;
	@%p63 bra 	$L__BB0_164;
$L__BB0_163:
	mul.wide.s32 	%rd15, %r1327, 4;
	add.s64 	%rd16, %rd2, %rd15;
	mul.hi.s32 	%r564, %r1330, 1717986919;
	shr.u32 	%r565, %r564, 31;
	shr.s32 	%r566, %r564, 2;
	add.s32 	%r477, %r566, %r565;
	mul.lo.s32 	%r567, %r477, 10;
	sub.s32 	%r568, %r1330, %r567;
	st.global.u32 	[%rd16], %r568;
	ld.global.u32 	%r569, [%rd1];
	add.s32 	%r1327, %r569, 1;
	st.global.u32 	[%rd1], %r1327;
	add.s32 	%r570, %r1330, 9;
	setp.gt.u32 	%p64, %r570, 18;
	mov.u32 	%r1330, %r477;
	@%p64 bra 	$L__BB0_163;
$L__BB0_164:
	add.s32 	%r480, %r1326, 1;
	setp.eq.s32 	%p65, %r1326, %r513;
	mov.u32 	%r1326, %r480;
	@%p65 bra 	$L__BB0_303;
	bra.uni 	$L__BB0_159;
$L__BB0_165:
	setp.eq.s32 	%p5, %r514, 30;
	@%p5 bra 	$L__BB0_295;
	setp.eq.s32 	%p6, %r514, 31;
	@%p6 bra 	$L__BB0_167;
	bra.uni 	$L__BB0_303;
$L__BB0_167:
	mov.b32 	%r517, 1;
	st.global.u32 	[%rd2], %r517;
	setp.lt.s32 	%p48, %r513, 2;
	@%p48 bra 	$L__BB0_303;
	ld.global.u32 	%r1343, [%rd1];
	mov.b32 	%r1342, 2;
$L__BB0_169:
	setp.lt.s32 	%p49, %r1343, 1;
	mov.b32 	%r1346, 0;
	@%p49 bra 	$L__BB0_172;
	mov.b32 	%r1345, 0;
	mov.u32 	%r1346, %r1345;
$L__BB0_171:
	mul.wide.u32 	%rd5, %r1345, 4;
	add.s64 	%rd6, %rd2, %rd5;
	ld.global.u32 	%r521, [%rd6];
	mad.lo.s32 	%r522, %r521, %r1342, %r1346;
	mul.hi.s32 	%r523, %r522, 1717986919;
	shr.u32 	%r524, %r523, 31;
	shr.s32 	%r525, %r523, 2;
	add.s32 	%r1346, %r525, %r524;
	mul.lo.s32 	%r526, %r1346, 10;
	sub.s32 	%r527, %r522, %r526;
	st.global.u32 	[%rd6], %r527;
	add.s32 	%r1345, %r1345, 1;
	ld.global.u32 	%r1343, [%rd1];
	setp.lt.s32 	%p50, %r1345, %r1343;
	@%p50 bra 	$L__BB0_171;
$L__BB0_172:
	setp.eq.s32 	%p51, %r1346, 0;
	@%p51 bra 	$L__BB0_174;
$L__BB0_173:
	mul.wide.s32 	%rd7, %r1343, 4;
	add.s64 	%rd8, %rd2, %rd7;
	mul.hi.s32 	%r528, %r1346, 1717986919;
	shr.u32 	%r529, %r528, 31;
	shr.s32 	%r530, %r528, 2;
	add.s32 	%r509, %r530, %r529;
	mul.lo.s32 	%r531, %r509, 10;
	sub.s32 	%r532, %r1346, %r531;
	st.global.u32 	[%rd8], %r532;
	ld.global.u32 	%r533, [%rd1];
	add.s32 	%r1343, %r533, 1;
	st.global.u32 	[%rd1], %r1343;
	add.s32 	%r534, %r1346, 9;
	setp.gt.u32 	%p52, %r534, 18;
	mov.u32 	%r1346, %r509;
	@%p52 bra 	$L__BB0_173;
$L__BB0_174:
	add.s32 	%r512, %r1342, 1;
	setp.ne.s32 	%p53, %r1342, %r513;
	mov.u32 	%r1342, %r512;
	@%p53 bra 	$L__BB0_169;
	bra.uni 	$L__BB0_303;
$L__BB0_175:
	mov.b32 	%r1075, 1;
	st.global.u32 	[%rd2], %r1075;
	setp.lt.s32 	%p234, %r513, 2;
	@%p234 bra 	$L__BB0_303;
	ld.global.u32 	%r1095, [%rd1];
	mov.b32 	%r1094, 2;
$L__BB0_177:
	setp.lt.s32 	%p235, %r1095, 1;
	mov.b32 	%r1098, 0;
	@%p235 bra 	$L__BB0_180;
	mov.b32 	%r1097, 0;
	mov.u32 	%r1098, %r1097;
$L__BB0_179:
	mul.wide.u32 	%rd129, %r1097, 4;
	add.s64 	%rd130, %rd2, %rd129;
	ld.global.u32 	%r1079, [%rd130];
	mad.lo.s32 	%r1080, %r1079, %r1094, %r1098;
	mul.hi.s32 	%r1081, %r1080, 1717986919;
	shr.u32 	%r1082, %r1081, 31;
	shr.s32 	%r1083, %r1081, 2;
	add.s32 	%r1098, %r1083, %r1082;
	mul.lo.s32 	%r1084, %r1098, 10;
	sub.s32 	%r1085, %r1080, %r1084;
	st.global.u32 	[%rd130], %r1085;
	add.s32 	%r1097, %r1097, 1;
	ld.global.u32 	%r1095, [%rd1];
	setp.lt.s32 	%p236, %r1097, %r1095;
	@%p236 bra 	$L__BB0_179;
$L__BB0_180:
	setp.eq.s32 	%p237, %r1098, 0;
	@%p237 bra 	$L__BB0_182;
$L__BB0_181:
	mul.wide.s32 	%rd131, %r1095, 4;
	add.s64 	%rd132, %rd2, %rd131;
	mul.hi.s32 	%r1086, %r1098, 1717986919;
	shr.u32 	%r1087, %r1086, 31;
	shr.s32 	%r1088, %r1086, 2;
	add.s32 	%r13, %r1088, %r1087;
	mul.lo.s32 	%r1089, %r13, 10;
	sub.s32 	%r1090, %r1098, %r1089;
	st.global.u32 	[%rd132], %r1090;
	ld.global.u32 	%r1091, [%rd1];
	add.s32 	%r1095, %r1091, 1;
	st.global.u32 	[%rd1], %r1095;
	add.s32 	%r1092, %r1098, 9;
	setp.gt.u32 	%p238, %r1092, 18;
	mov.u32 	%r1098, %r13;
	@%p238 bra 	$L__BB0_181;
$L__BB0_182:
	add.s32 	%r16, %r1094, 1;
	setp.eq.s32 	%p239, %r1094, %r513;
	mov.u32 	%r1094, %r16;
	@%p239 bra 	$L__BB0_303;
	bra.uni 	$L__BB0_177;
$L__BB0_183:
	mov.b32 	%r1039, 1;
	st.global.u32 	[%rd2], %r1039;
	setp.lt.s32 	%p222, %r513, 2;
	@%p222 bra 	$L__BB0_303;
	ld.global.u32 	%r1111, [%rd1];
	mov.b32 	%r1110, 2;
$L__BB0_185:
	setp.lt.s32 	%p223, %r1111, 1;
	mov.b32 	%r1114, 0;
	@%p223 bra 	$L__BB0_188;
	mov.b32 	%r1113, 0;
	mov.u32 	%r1114, %r1113;
$L__BB0_187:
	mul.wide.u32 	%rd121, %r1113, 4;
	add.s64 	%rd122, %rd2, %rd121;
	ld.global.u32 	%r1043, [%rd122];
	mad.lo.s32 	%r1044, %r1043, %r1110, %r1114;
	mul.hi.s32 	%r1045, %r1044, 1717986919;
	shr.u32 	%r1046, %r1045, 31;
	shr.s32 	%r1047, %r1045, 2;
	add.s32 	%r1114, %r1047, %r1046;
	mul.lo.s32 	%r1048, %r1114, 10;
	sub.s32 	%r1049, %r1044, %r1048;
	st.global.u32 	[%rd122], %r1049;
	add.s32 	%r1113, %r1113, 1;
	ld.global.u32 	%r1111, [%rd1];
	setp.lt.s32 	%p224, %r1113, %r1111;
	@%p224 bra 	$L__BB0_187;
$L__BB0_188:
	setp.eq.s32 	%p225, %r1114, 0;
	@%p225 bra 	$L__BB0_190;
$L__BB0_189:
	mul.wide.s32 	%rd123, %r1111, 4;
	add.s64 	%rd124, %rd2, %rd123;
	mul.hi.s32 	%r1050, %r1114, 1717986919;
	shr.u32 	%r1051, %r1050, 31;
	shr.s32 	%r1052, %r1050, 2;
	add.s32 	%r45, %r1052, %r1051;
	mul.lo.s32 	%r1053, %r45, 10;
	sub.s32 	%r1054, %r1114, %r1053;
	st.global.u32 	[%rd124], %r1054;
	ld.global.u32 	%r1055, [%rd1];
	add.s32 	%r1111, %r1055, 1;
	st.global.u32 	[%rd1], %r1111;
	add.s32 	%r1056, %r1114, 9;
	setp.gt.u32 	%p226, %r1056, 18;
	mov.u32 	%r1114, %r45;
	@%p226 bra 	$L__BB0_189;
$L__BB0_190:
	add.s32 	%r48, %r1110, 1;
	setp.eq.s32 	%p227, %r1110, %r513;
	mov.u32 	%r1110, %r48;
	@%p227 bra 	$L__BB0_303;
	bra.uni 	$L__BB0_185;
$L__BB0_191:
	mov.b32 	%r1003, 1;
	st.global.u32 	[%rd2], %r1003;
	setp.lt.s32 	%p210, %r513, 2;
	@%p210 bra 	$L__BB0_303;
	ld.global.u32 	%r1127, [%rd1];
	mov.b32 	%r1126, 2;
$L__BB0_193:
	setp.lt.s32 	%p211, %r1127, 1;
	mov.b32 	%r1130, 0;
	@%p211 bra 	$L__BB0_196;
	mov.b32 	%r1129, 0;
	mov.u32 	%r1130, %r1129;
$L__BB0_195:
	mul.wide.u32 	%rd113, %r1129, 4;
	add.s64 	%rd114, %rd2, %rd113;
	ld.global.u32 	%r1007, [%rd114];
	mad.lo.s32 	%r1008, %r1007, %r1126, %r1130;
	mul.hi.s32 	%r1009, %r1008, 1717986919;
	shr.u32 	%r1010, %r1009, 31;
	shr.s32 	%r1011, %r1009, 2;
	add.s32 	%r1130, %r1011, %r1010;
	mul.lo.s32 	%r1012, %r1130, 10;
	sub.s32 	%r1013, %r1008, %r1012;
	st.global.u32 	[%rd114], %r1013;
	add.s32 	%r1129, %r1129, 1;
	ld.global.u32 	%r1127, [%rd1];
	setp.lt.s32 	%p212, %r1129, %r1127;
	@%p212 bra 	$L__BB0_195;
$L__BB0_196:
	setp.eq.s32 	%p213, %r1130, 0;
	@%p213 bra 	$L__BB0_198;
$L__BB0_197:
	mul.wide.s32 	%rd115, %r1127, 4;
	add.s64 	%rd116, %rd2, %rd115;
	mul.hi.s32 	%r1014, %r1130, 1717986919;
	shr.u32 	%r1015, %r1014, 31;
	shr.s32 	%r1016, %r1014, 2;
	add.s32 	%r77, %r1016, %r1015;
	mul.lo.s32 	%r1017, %r77, 10;
	sub.s32 	%r1018, %r1130, %r1017;
	st.global.u32 	[%rd116], %r1018;
	ld.global.u32 	%r1019, [%rd1];
	add.s32 	%r1127, %r1019, 1;
	st.global.u32 	[%rd1], %r1127;
	add.s32 	%r1020, %r1130, 9;
	setp.gt.u32 	%p214, %r1020, 18;
	mov.u32 	%r1130, %r77;
	@%p214 bra 	$L__BB0_197;
$L__BB0_198:
	add.s32 	%r80, %r1126, 1;
	setp.eq.s32 	%p215, %r1126, %r513;
	mov.u32 	%r1126, %r80;
	@%p215 bra 	$L__BB0_303;
	bra.uni 	$L__BB0_193;
$L__BB0_199:
	mov.b32 	%r967, 1;
	st.global.u32 	[%rd2], %r967;
	setp.lt.s32 	%p198, %r513, 2;
	@%p198 bra 	$L__BB0_303;
	ld.global.u32 	%r1143, [%rd1];
	mov.b32 	%r1142, 2;
$L__BB0_201:
	setp.lt.s32 	%p199, %r1143, 1;
	mov.b32 	%r1146, 0;
	@%p199 bra 	$L__BB0_204;
	mov.b32 	%r1145, 0;
	mov.u32 	%r1146, %r1145;
$L__BB0_203:
	mul.wide.u32 	%rd105, %r1145, 4;
	add.s64 	%rd106, %rd2, %rd105;
	ld.global.u32 	%r971, [%rd106];
	mad.lo.s32 	%r972, %r971, %r1142, %r1146;
	mul.hi.s32 	%r973, %r972, 1717986919;
	shr.u32 	%r974, %r973, 31;
	shr.s32 	%r975, %r973, 2;
	add.s32 	%r1146, %r975, %r974;
	mul.lo.s32 	%r976, %r1146, 10;
	sub.s32 	%r977, %r972, %r976;
	st.global.u32 	[%rd106], %r977;
	add.s32 	%r1145, %r1145, 1;
	ld.global.u32 	%r1143, [%rd1];
	setp.lt.s32 	%p200, %r1145, %r1143;
	@%p200 bra 	$L__BB0_203;
$L__BB0_204:
	setp.eq.s32 	%p201, %r1146, 0;
	@%p201 bra 	$L__BB0_206;
$L__BB0_205:
	mul.wide.s32 	%rd107, %r1143, 4;
	add.s64 	%rd108, %rd2, %rd107;
	mul.hi.s32 	%r978, %r1146, 1717986919;
	shr.u32 	%r979, %r978, 31;
	shr.s32 	%r980, %r978, 2;
	add.s32 	%r109, %r980, %r979;
	mul.lo.s32 	%r981, %r109, 10;
	sub.s32 	%r982, %r1146, %r981;
	st.global.u32 	[%rd108], %r982;
	ld.global.u32 	%r983, [%rd1];
	add.s32 	%r1143, %r983, 1;
	st.global.u32 	[%rd1], %r1143;
	add.s32 	%r984, %r1146, 9;
	setp.gt.u32 	%p202, %r984, 18;
	mov.u32 	%r1146, %r109;
	@%p202 bra 	$L__BB0_205;
$L__BB0_206:
	add.s32 	%r112, %r1142, 1;
	setp.eq.s32 	%p203, %r1142, %r513;
	mov.u32 	%r1142, %r112;
	@%p203 bra 	$L__BB0_303;
	bra.uni 	$L__BB0_201;
$L__BB0_207:
	mov.b32 	%r931, 1;
	st.global.u32 	[%rd2], %r931;
	setp.lt.s32 	%p186, %r513, 2;
	@%p186 bra 	$L__BB0_303;
	ld.global.u32 	%r1159, [%rd1];
	mov.b32 	%r1158, 2;
$L__BB0_209:
	setp.lt.s32 	%p187, %r1159, 1;
	mov.b32 	%r1162, 0;
	@%p187 bra 	$L__BB0_212;
	mov.b32 	%r1161, 0;
	mov.u32 	%r1162, %r1161;
$L__BB0_211:
	mul.wide.u32 	%rd97, %r1161, 4;
	add.s64 	%rd98, %rd2, %rd97;
	ld.global.u32 	%r935, [%rd98];
	mad.lo.s32 	%r936, %r935, %r1158, %r1162;
	mul.hi.s32 	%r937, %r936, 1717986919;
	shr.u32 	%r938, %r937, 31;
	shr.s32 	%r939, %r937, 2;
	add.s32 	%r1162, %r939, %r938;
	mul.lo.s32 	%r940, %r1162, 10;
	sub.s32 	%r941, %r936, %r940;
	st.global.u32 	[%rd98], %r941;
	add.s32 	%r1161, %r1161, 1;
	ld.global.u32 	%r1159, [%rd1];
	setp.lt.s32 	%p188, %r1161, %r1159;
	@%p188 bra 	$L__BB0_211;
$L__BB0_212:
	setp.eq.s32 	%p189, %r1162, 0;
	@%p189 bra 	$L__BB0_214;
$L__BB0_213:
	mul.wide.s32 	%rd99, %r1159, 4;
	add.s64 	%rd100, %rd2, %rd99;
	mul.hi.s32 	%r942, %r1162, 1717986919;
	shr.u32 	%r943, %r942, 31;
	shr.s32 	%r944, %r942, 2;
	add.s32 	%r141, %r944, %r943;
	mul.lo.s32 	%r945, %r141, 10;
	sub.s32 	%r946, %r1162, %r945;
	st.global.u32 	[%rd100], %r946;
	ld.global.u32 	%r947, [%rd1];
	add.s32 	%r1159, %r947, 1;
	st.global.u32 	[%rd1], %r1159;
	add.s32 	%r948, %r1162, 9;
	setp.gt.u32 	%p190, %r948, 18;
	mov.u32 	%r1162, %r141;
	@%p190 bra 	$L__BB0_213;
$L__BB0_214:
	add.s32 	%r144, %r1158, 1;
	setp.eq.s32 	%p191, %r1158, %r513;
	mov.u32 	%r1158, %r144;
	@%p191 bra 	$L__BB0_303;
	bra.uni 	$L__BB0_209;
$L__BB0_215:
	mov.b32 	%r895, 1;
	st.global.u32 	[%rd2], %r895;
	setp.lt.s32 	%p174, %r513, 2;
	@%p174 bra 	$L__BB0_303;
	ld.global.u32 	%r1175, [%rd1];
	mov.b32 	%r1174, 2;
$L__BB0_217:
	setp.lt.s32 	%p175, %r1175, 1;
	mov.b32 	%r1178, 0;
	@%p175 bra 	$L__BB0_220;
	mov.b32 	%r1177, 0;
	mov.u32 	%r1178, %r1177;
$L__BB0_219:
	mul.wide.u32 	%rd89, %r1177, 4;
	add.s64 	%rd90, %rd2, %rd89;
	ld.global.u32 	%r899, [%rd90];
	mad.lo.s32 	%r900, %r899, %r1174, %r1178;
	mul.hi.s32 	%r901, %r900, 1717986919;
	shr.u32 	%r902, %r901, 31;
	shr.s32 	%r903, %r901, 2;
	add.s32 	%r1178, %r903, %r902;
	mul.lo.s32 	%r904, %r1178, 10;
	sub.s32 	%r905, %r900, %r904;
	st.global.u32 	[%rd90], %r905;
	add.s32 	%r1177, %r1177, 1;
	ld.global.u32 	%r1175, [%rd1];
	setp.lt.s32 	%p176, %r1177, %r1175;
	@%p176 bra 	$L__BB0_219;
$L__BB0_220:
	setp.eq.s32 	%p177, %r1178, 0;
	@%p177 bra 	$L__BB0_222;
$L__BB0_221:
	mul.wide.s32 	%rd91, %r1175, 4;
	add.s64 	%rd92, %rd2, %rd91;
	mul.hi.s32 	%r906, %r1178, 1717986919;
	shr.u32 	%r907, %r906, 31;
	shr.s32 	%r908, %r906, 2;
	add.s32 	%r173, %r908, %r907;
	mul.lo.s32 	%r909, %r173, 10;
	sub.s32 	%r910, %r1178, %r909;
	st.global.u32 	[%rd92], %r910;
	ld.global.u32 	%r911, [%rd1];
	add.s32 	%r1175, %r911, 1;
	st.global.u32 	[%rd1], %r1175;
	add.s32 	%r912, %r1178, 9;
	setp.gt.u32 	%p178, %r912, 18;
	mov.u32 	%r1178, %r173;
	@%p178 bra 	$L__BB0_221;
$L__BB0_222:
	add.s32 	%r176, %r1174, 1;
	setp.eq.s32 	%p179, %r1174, %r513;
	mov.u32 	%r1174, %r176;
	@%p179 bra 	$L__BB0_303;
	bra.uni 	$L__BB0_217;
$L__BB0_223:
	mov.b32 	%r859, 1;
	st.global.u32 	[%rd2], %r859;
	setp.lt.s32 	%p162, %r513, 2;
	@%p162 bra 	$L__BB0_303;
	ld.global.u32 	%r1191, [%rd1];
	mov.b32 	%r1190, 2;
$L__BB0_225:
	setp.lt.s32 	%p163, %r1191, 1;
	mov.b32 	%r1194, 0;
	@%p163 bra 	$L__BB0_228;
	mov.b32 	%r1193, 0;
	mov.u32 	%r1194, %r1193;
$L__BB0_227:
	mul.wide.u32 	%rd81, %r1193, 4;
	add.s64 	%rd82, %rd2, %rd81;
	ld.global.u32 	%r863, [%rd82];
	mad.lo.s32 	%r864, %r863, %r1190, %r1194;
	mul.hi.s32 	%r865, %r864, 1717986919;
	shr.u32 	%r866, %r865, 31;
	shr.s32 	%r867, %r865, 2;
	add.s32 	%r1194, %r867, %r866;
	mul.lo.s32 	%r868, %r1194, 10;
	sub.s32 	%r869, %r864, %r868;
	st.global.u32 	[%rd82], %r869;
	add.s32 	%r1193, %r1193, 1;
	ld.global.u32 	%r1191, [%rd1];
	setp.lt.s32 	%p164, %r1193, %r1191;
	@%p164 bra 	$L__BB0_227;
$L__BB0_228:
	setp.eq.s32 	%p165, %r1194, 0;
	@%p165 bra 	$L__BB0_230;
$L__BB0_229:
	mul.wide.s32 	%rd83, %r1191, 4;
	add.s64 	%rd84, %rd2, %rd83;
	mul.hi.s32 	%r870, %r1194, 1717986919;
	shr.u32 	%r871, %r870, 31;
	shr.s32 	%r872, %r870, 2;
	add.s32 	%r205, %r872, %r871;
	mul.lo.s32 	%r873, %r205, 10;
	sub.s32 	%r874, %r1194, %r873;
	st.global.u32 	[%rd84], %r874;
	ld.global.u32 	%r875, [%rd1];
	add.s32 	%r1191, %r875, 1;
	st.global.u32 	[%rd1], %r1191;
	add.s32 	%r876, %r1194, 9;
	setp.gt.u32 	%p166, %r876, 18;
	mov.u32 	%r1194, %r205;
	@%p166 bra 	$L__BB0_229;
$L__BB0_230:
	add.s32 	%r208, %r1190, 1;
	setp.eq.s32 	%p167, %r1190, %r513;
	mov.u32 	%r1190, %r208;
	@%p167 bra 	$L__BB0_303;
	bra.uni 	$L__BB0_225;
$L__BB0_231:
	mov.b32 	%r823, 1;
	st.global.u32 	[%rd2], %r823;
	setp.lt.s32 	%p150, %r513, 2;
	@%p150 bra 	$L__BB0_303;
	ld.global.u32 	%r1207, [%rd1];
	mov.b32 	%r1206, 2;
$L__BB0_233:
	setp.lt.s32 	%p151, %r1207, 1;
	mov.b32 	%r1210, 0;
	@%p151 bra 	$L__BB0_236;
	mov.b32 	%r1209, 0;
	mov.u32 	%r1210, %r1209;
$L__BB0_235:
	mul.wide.u32 	%rd73, %r1209, 4;
	add.s64 	%rd74, %rd2, %rd73;
	ld.global.u32 	%r827, [%rd74];
	mad.lo.s32 	%r828, %r827, %r1206, %r1210;
	mul.hi.s32 	%r829, %r828, 1717986919;
	shr.u32 	%r830, %r829, 31;
	shr.s32 	%r831, %r829, 2;
	add.s32 	%r1210, %r831, %r830;
	mul.lo.s32 	%r832, %r1210, 10;
	sub.s32 	%r833, %r828, %r832;
	st.global.u32 	[%rd74], %r833;
	add.s32 	%r1209, %r1209, 1;
	ld.global.u32 	%r1207, [%rd1];
	setp.lt.s32 	%p152, %r1209, %r1207;
	@%p152 bra 	$L__BB0_235;
$L__BB0_236:
	setp.eq.s32 	%p153, %r1210, 0;
	@%p153 bra 	$L__BB0_238;
$L__BB0_237:
	mul.wide.s32 	%rd75, %r1207, 4;
	add.s64 	%rd76, %rd2, %rd75;
	mul.hi.s32 	%r834, %r1210, 1717986919;
	shr.u32 	%r835, %r834, 31;
	shr.s32 	%r836, %r834, 2;
	add.s32 	%r237, %r836, %r835;
	mul.lo.s32 	%r837, %r237, 10;
	sub.s32 	%r838, %r1210, %r837;
	st.global.u32 	[%rd76], %r838;
	ld.global.u32 	%r839, [%rd1];
	add.s32 	%r1207, %r839, 1;
	st.global.u32 	[%rd1], %r1207;
	add.s32 	%r840, %r1210, 9;
	setp.gt.u32 	%p154, %r840, 18;
	mov.u32 	%r1210, %r237;
	@%p154 bra 	$L__BB0_237;
$L__BB0_238:
	add.s32 	%r240, %r1206, 1;
	setp.eq.s32 	%p155, %r1206, %r513;
	mov.u32 	%r1206, %r240;
	@%p155 bra 	$L__BB0_303;
	bra.uni 	$L__BB0_233;
$L__BB0_239:
	mov.b32 	%r787, 1;
	st.global.u32 	[%rd2], %r787;
	setp.lt.s32 	%p138, %r513, 2;
	@%p138 bra 	$L__BB0_303;
	ld.global.u32 	%r1223, [%rd1];
	mov.b32 	%r1222, 2;
$L__BB0_241:
	setp.lt.s32 	%p139, %r1223, 1;
	mov.b32 	%r1226, 0;
	@%p139 bra 	$L__BB0_244;
	mov.b32 	%r1225, 0;
	mov.u32 	%r1226, %r1225;
$L__BB0_243:
	mul.wide.u32 	%rd65, %r1225, 4;
	add.s64 	%rd66, %rd2, %rd65;
	ld.global.u32 	%r791, [%rd66];
	mad.lo.s32 	%r792, %r791, %r1222, %r1226;
	mul.hi.s32 	%r793, %r792, 1717986919;
	shr.u32 	%r794, %r793, 31;
	shr.s32 	%r795, %r793, 2;
	add.s32 	%r1226, %r795, %r794;
	mul.lo.s32 	%r796, %r1226, 10;
	sub.s32 	%r797, %r792, %r796;
	st.global.u32 	[%rd66], %r797;
	add.s32 	%r1225, %r1225, 1;
	ld.global.u32 	%r1223, [%rd1];
	setp.lt.s32 	%p140, %r1225, %r1223;
	@%p140 bra 	$L__BB0_243;
$L__BB0_244:
	setp.eq.s32 	%p141, %r1226, 0;
	@%p141 bra 	$L__BB0_246;
$L__BB0_245:
	mul.wide.s32 	%rd67, %r1223, 4;
	add.s64 	%rd68, %rd2, %rd67;
	mul.hi.s32 	%r798, %r1226, 1717986919;
	shr.u32 	%r799, %r798, 31;
	shr.s32 	%r800, %r798, 2;
	add.s32 	%r269, %r800, %r799;
	mul.lo.s32 	%r801, %r269, 10;
	sub.s32 	%r802, %r1226, %r801;
	st.global.u32 	[%rd68], %r802;
	ld.global.u32 	%r803, [%rd1];
	add.s32 	%r1223, %r803, 1;
	st.global.u32 	[%rd1], %r1223;
	add.s32 	%r804, %r1226, 9;
	setp.gt.u32 	%p142, %r804, 18;
	mov.u32 	%r1226, %r269;
	@%p142 bra 	$L__BB0_245;
$L__BB0_246:
	add.s32 	%r272, %r1222, 1;
	setp.eq.s32 	%p143, %r1222, %r513;
	mov.u32 	%r1222, %r272;
	@%p143 bra 	$L__BB0_303;
	bra.uni 	$L__BB0_241;
$L__BB0_247:
	mov.b32 	%r751, 1;
	st.global.u32 	[%rd2], %r751;
	setp.lt.s32 	%p126, %r513, 2;
	@%p126 bra 	$L__BB0_303;
	ld.global.u32 	%r1239, [%rd1];
	mov.b32 	%r1238, 2;
$L__BB0_249:
	setp.lt.s32 	%p127, %r1239, 1;
	mov.b32 	%r1242, 0;
	@%p127 bra 	$L__BB0_252;
	mov.b32 	%r1241, 0;
	mov.u32 	%r1242, %r1241;
$L__BB0_251:
	mul.wide.u32 	%rd57, %r1241, 4;
	add.s64 	%rd58, %rd2, %rd57;
	ld.global.u32 	%r755, [%rd58];
	mad.lo.s32 	%r756, %r755, %r1238, %r1242;
	mul.hi.s32 	%r757, %r756, 1717986919;
	shr.u32 	%r758, %r757, 31;
	shr.s32 	%r759, %r757, 2;
	add.s32 	%r1242, %r759, %r758;
	mul.lo.s32 	%r760, %r1242, 10;
	sub.s32 	%r761, %r756, %r760;
	st.global.u32 	[%rd58], %r761;
	add.s32 	%r1241, %r1241, 1;
	ld.global.u32 	%r1239, [%rd1];
	setp.lt.s32 	%p128, %r1241, %r1239;
	@%p128 bra 	$L__BB0_251;
$L__BB0_252:
	setp.eq.s32 	%p129, %r1242, 0;
	@%p129 bra 	$L__BB0_254;
$L__BB0_253:
	mul.wide.s32 	%rd59, %r1239, 4;
	add.s64 	%rd60, %rd2, %rd59;
	mul.hi.s32 	%r762, %r1242, 1717986919;
	shr.u32 	%r763, %r762, 31;
	shr.s32 	%r764, %r762, 2;
	add.s32 	%r301, %r764, %r763;
	mul.lo.s32 	%r765, %r301, 10;
	sub.s32 	%r766, %r1242, %r765;
	st.global.u32 	[%rd60], %r766;
	ld.global.u32 	%r767, [%rd1];
	add.s32 	%r1239, %r767, 1;
	st.global.u32 	[%rd1], %r1239;
	add.s32 	%r768, %r1242, 9;
	setp.gt.u32 	%p130, %r768, 18;
	mov.u32 	%r1242, %r301;
	@%p130 bra 	$L__BB0_253;
$L__BB0_254:
	add.s32 	%r304, %r1238, 1;
	setp.eq.s32 	%p131, %r1238, %r513;
	mov.u32 	%r1238, %r304;
	@%p131 bra 	$L__BB0_303;
	bra.uni 	$L__BB0_249;
$L__BB0_255:
	mov.b32 	%r715, 1;
	st.global.u32 	[%rd2], %r715;
	setp.lt.s32 	%p114, %r513, 2;
	@%p114 bra 	$L__BB0_303;
	ld.global.u32 	%r1255, [%rd1];
	mov.b32 	%r1254, 2;
$L__BB0_257:
	setp.lt.s32 	%p115, %r1255, 1;
	mov.b32 	%r1258, 0;
	@%p115 bra 	$L__BB0_260;
	mov.b32 	%r1257, 0;
	mov.u32 	%r1258, %r1257;
$L__BB0_259:
	mul.wide.u32 	%rd49, %r1257, 4;
	add.s64 	%rd50, %rd2, %rd49;
	ld.global.u32 	%r719, [%rd50];
	mad.lo.s32 	%r720, %r719, %r1254, %r1258;
	mul.hi.s32 	%r721, %r720, 1717986919;
	shr.u32 	%r722, %r721, 31;
	shr.s32 	%r723, %r721, 2;
	add.s32 	%r1258, %r723, %r722;
	mul.lo.s32 	%r724, %r1258, 10;
	sub.s32 	%r725, %r720, %r724;
	st.global.u32 	[%rd50], %r725;
	add.s32 	%r1257, %r1257, 1;
	ld.global.u32 	%r1255, [%rd1];
	setp.lt.s32 	%p116, %r1257, %r1255;
	@%p116 bra 	$L__BB0_259;
$L__BB0_260:
	setp.eq.s32 	%p117, %r1258, 0;
	@%p117 bra 	$L__BB0_262;
$L__BB0_261:
	mul.wide.s32 	%rd51, %r1255, 4;
	add.s64 	%rd52, %rd2, %rd51;
	mul.hi.s32 	%r726, %r1258, 1717986919;
	shr.u32 	%r727, %r726, 31;
	shr.s32 	%r728, %r726, 2;
	add.s32 	%r333, %r728, %r727;
	mul.lo.s32 	%r729, %r333, 10;
	sub.s32 	%r730, %r1258, %r729;
	st.global.u32 	[%rd52], %r730;
	ld.global.u32 	%r731, [%rd1];
	add.s32 	%r1255, %r731, 1;
	st.global.u32 	[%rd1], %r1255;
	add.s32 	%r732, %r1258, 9;
	setp.gt.u32 	%p118, %r732, 18;
	mov.u32 	%r1258, %r333;
	@%p118 bra 	$L__BB0_261;
$L__BB0_262:
	add.s32 	%r336, %r1254, 1;
	setp.eq.s32 	%p119, %r1254, %r513;
	mov.u32 	%r1254, %r336;
	@%p119 bra 	$L__BB0_303;
	bra.uni 	$L__BB0_257;
$L__BB0_263:
	mov.b32 	%r679, 1;
	st.global.u32 	[%rd2], %r679;
	setp.lt.s32 	%p102, %r513, 2;
	@%p102 bra 	$L__BB0_303;
	ld.global.u32 	%r1271, [%rd1];
	mov.b32 	%r1270, 2;
$L__BB0_265:
	setp.lt.s32 	%p103, %r1271, 1;
	mov.b32 	%r1274, 0;
	@%p103 bra 	$L__BB0_268;
	mov.b32 	%r1273, 0;
	mov.u32 	%r1274, %r1273;
$L__BB0_267:
	mul.wide.u32 	%rd41, %r1273, 4;
	add.s64 	%rd42, %rd2, %rd41;
	ld.global.u32 	%r683, [%rd42];
	mad.lo.s32 	%r684, %r683, %r1270, %r1274;
	mul.hi.s32 	%r685, %r684, 1717986919;
	shr.u32 	%r686, %r685, 31;
	shr.s32 	%r687, %r685, 2;
	add.s32 	%r1274, %r687, %r686;
	mul.lo.s32 	%r688, %r1274, 10;
	sub.s32 	%r689, %r684, %r688;
	st.global.u32 	[%rd42], %r689;
	add.s32 	%r1273, %r1273, 1;
	ld.global.u32 	%r1271, [%rd1];
	setp.lt.s32 	%p104, %r1273, %r1271;
	@%p104 bra 	$L__BB0_267;
$L__BB0_268:
	setp.eq.s32 	%p105, %r1274, 0;
	@%p105 bra 	$L__BB0_270;
$L__BB0_269:
	mul.wide.s32 	%rd43, %r1271, 4;
	add.s64 	%rd44, %rd2, %rd43;
	mul.hi.s32 	%r690, %r1274, 1717986919;
	shr.u32 	%r691, %r690, 31;
	shr.s32 	%r692, %r690, 2;
	add.s32 	%r365, %r692, %r691;
	mul.lo.s32 	%r693, %r365, 10;
	sub.s32 	%r694, %r1274, %r693;
	st.global.u32 	[%rd44], %r694;
	ld.global.u32 	%r695, [%rd1];
	add.s32 	%r1271, %r695, 1;
	st.global.u32 	[%rd1], %r1271;
	add.s32 	%r696, %r1274, 9;
	setp.gt.u32 	%p106, %r696, 18;
	mov.u32 	%r1274, %r365;
	@%p106 bra 	$L__BB0_269;
$L__BB0_270:
	add.s32 	%r368, %r1270, 1;
	setp.eq.s32 	%p107, %r1270, %r513;
	mov.u32 	%r1270, %r368;
	@%p107 bra 	$L__BB0_303;
	bra.uni 	$L__BB0_265;
$L__BB0_271:
	mov.b32 	%r643, 1;
	st.global.u32 	[%rd2], %r643;
	setp.lt.s32 	%p90, %r513, 2;
	@%p90 bra 	$L__BB0_303;
	ld.global.u32 	%r1287, [%rd1];
	mov.b32 	%r1286, 2;
$L__BB0_273:
	setp.lt.s32 	%p91, %r1287, 1;
	mov.b32 	%r1290, 0;
	@%p91 bra 	$L__BB0_276;
	mov.b32 	%r1289, 0;
	mov.u32 	%r1290, %r1289;
$L__BB0_275:
	mul.wide.u32 	%rd33, %r1289, 4;
	add.s64 	%rd34, %rd2, %rd33;
	ld.global.u32 	%r647, [%rd34];
	mad.lo.s32 	%r648, %r647, %r1286, %r1290;
	mul.hi.s32 	%r649, %r648, 1717986919;
	shr.u32 	%r650, %r649, 31;
	shr.s32 	%r651, %r649, 2;
	add.s32 	%r1290, %r651, %r650;
	mul.lo.s32 	%r652, %r1290, 10;
	sub.s32 	%r653, %r648, %r652;
	st.global.u32 	[%rd34], %r653;
	add.s32 	%r1289, %r1289, 1;
	ld.global.u32 	%r1287, [%rd1];
	setp.lt.s32 	%p92, %r1289, %r1287;
	@%p92 bra 	$L__BB0_275;
$L__BB0_276:
	setp.eq.s32 	%p93, %r1290, 0;
	@%p93 bra 	$L__BB0_278;
$L__BB0_277:
	mul.wide.s32 	%rd35, %r1287, 4;
	add.s64 	%rd36, %rd2, %rd35;
	mul.hi.s32 	%r654, %r1290, 1717986919;
	shr.u32 	%r655, %r654, 31;
	shr.s32 	%r656, %r654, 2;
	add.s32 	%r397, %r656, %r655;
	mul.lo.s32 	%r657, %r397, 10;
	sub.s32 	%r658, %r1290, %r657;
	st.global.u32 	[%rd36], %r658;
	ld.global.u32 	%r659, [%rd1];
	add.s32 	%r1287, %r659, 1;
	st.global.u32 	[%rd1], %r1287;
	add.s32 	%r660, %r1290, 9;
	setp.gt.u32 	%p94, %r660, 18;
	mov.u32 	%r1290, %r397;
	@%p94 bra 	$L__BB0_277;
$L__BB0_278:
	add.s32 	%r400, %r1286, 1;
	setp.eq.s32 	%p95, %r1286, %r513;
	mov.u32 	%r1286, %r400;
	@%p95 bra 	$L__BB0_303;
	bra.uni 	$L__BB0_273;
$L__BB0_279:
	mov.b32 	%r607, 1;
	st.global.u32 	[%rd2], %r607;
	setp.lt.s32 	%p78, %r513, 2;
	@%p78 bra 	$L__BB0_303;
	ld.global.u32 	%r1303, [%rd1];
	mov.b32 	%r1302, 2;
$L__BB0_281:
	setp.lt.s32 	%p79, %r1303, 1;
	mov.b32 	%r1306, 0;
	@%p79 bra 	$L__BB0_284;
	mov.b32 	%r1305, 0;
	mov.u32 	%r1306, %r1305;
$L__BB0_283:
	mul.wide.u32 	%rd25, %r1305, 4;
	add.s64 	%rd26, %rd2, %rd25;
	ld.global.u32 	%r611, [%rd26];
	mad.lo.s32 	%r612, %r611, %r1302, %r1306;
	mul.hi.s32 	%r613, %r612, 1717986919;
	shr.u32 	%r614, %r613, 31;
	shr.s32 	%r615, %r613, 2;
	add.s32 	%r1306, %r615, %r614;
	mul.lo.s32 	%r616, %r1306, 10;
	sub.s32 	%r617, %r612, %r616;
	st.global.u32 	[%rd26], %r617;
	add.s32 	%r1305, %r1305, 1;
	ld.global.u32 	%r1303, [%rd1];
	setp.lt.s32 	%p80, %r1305, %r1303;
	@%p80 bra 	$L__BB0_283;
$L__BB0_284:
	setp.eq.s32 	%p81, %r1306, 0;
	@%p81 bra 	$L__BB0_286;
$L__BB0_285:
	mul.wide.s32 	%rd27, %r1303, 4;
	add.s64 	%rd28, %rd2, %rd27;
	mul.hi.s32 	%r618, %r1306, 1717986919;
	shr.u32 	%r619, %r618, 31;
	shr.s32 	%r620, %r618, 2;
	add.s32 	%r429, %r620, %r619;
	mul.lo.s32 	%r621, %r429, 10;
	sub.s32 	%r622, %r1306, %r621;
	st.global.u32 	[%rd28], %r622;
	ld.global.u32 	%r623, [%rd1];
	add.s32 	%r1303, %r623, 1;
	st.global.u32 	[%rd1], %r1303;
	add.s32 	%r624, %r1306, 9;
	setp.gt.u32 	%p82, %r624, 18;
	mov.u32 	%r1306, %r429;
	@%p82 bra 	$L__BB0_285;
$L__BB0_286:
	add.s32 	%r432, %r1302, 1;
	setp.eq.s32 	%p83, %r1302, %r513;
	mov.u32 	%r1302, %r432;
	@%p83 bra 	$L__BB0_303;
	bra.uni 	$L__BB0_281;
$L__BB0_287:
	mov.b32 	%r571, 1;
	st.global.u32 	[%rd2], %r571;
	setp.lt.s32 	%p66, %r513, 2;
	@%p66 bra 	$L__BB0_303;
	ld.global.u32 	%r1319, [%rd1];
	mov.b32 	%r1318, 2;
$L__BB0_289:
	setp.lt.s32 	%p67, %r1319, 1;
	mov.b32 	%r1322, 0;
	@%p67 bra 	$L__BB0_292;
	mov.b32 	%r1321, 0;
	mov.u32 	%r1322, %r1321;
$L__BB0_291:
	mul.wide.u32 	%rd17, %r1321, 4;
	add.s64 	%rd18, %rd2, %rd17;
	ld.global.u32 	%r575, [%rd18];
	mad.lo.s32 	%r576, %r575, %r1318, %r1322;
	mul.hi.s32 	%r577, %r576, 1717986919;
	shr.u32 	%r578, %r577, 31;
	shr.s32 	%r579, %r577, 2;
	add.s32 	%r1322, %r579, %r578;
	mul.lo.s32 	%r580, %r1322, 10;
	sub.s32 	%r581, %r576, %r580;
	st.global.u32 	[%rd18], %r581;
	add.s32 	%r1321, %r1321, 1;
	ld.global.u32 	%r1319, [%rd1];
	setp.lt.s32 	%p68, %r1321, %r1319;
	@%p68 bra 	$L__BB0_291;
$L__BB0_292:
	setp.eq.s32 	%p69, %r1322, 0;
	@%p69 bra 	$L__BB0_294;
$L__BB0_293:
	mul.wide.s32 	%rd19, %r1319, 4;
	add.s64 	%rd20, %rd2, %rd19;
	mul.hi.s32 	%r582, %r1322, 1717986919;
	shr.u32 	%r583, %r582, 31;
	shr.s32 	%r584, %r582, 2;
	add.s32 	%r461, %r584, %r583;
	mul.lo.s32 	%r585, %r461, 10;
	sub.s32 	%r586, %r1322, %r585;
	st.global.u32 	[%rd20], %r586;
	ld.global.u32 	%r587, [%rd1];
	add.s32 	%r1319, %r587, 1;
	st.global.u32 	[%rd1], %r1319;
	add.s32 	%r588, %r1322, 9;
	setp.gt.u32 	%p70, %r588, 18;
	mov.u32 	%r1322, %r461;
	@%p70 bra 	$L__BB0_293;
$L__BB0_294:
	add.s32 	%r464, %r1318, 1;
	setp.eq.s32 	%p71, %r1318, %r513;
	mov.u32 	%r1318, %r464;
	@%p71 bra 	$L__BB0_303;
	bra.uni 	$L__BB0_289;
$L__BB0_295:
	mov.b32 	%r535, 1;
	st.global.u32 	[%rd2], %r535;
	setp.lt.s32 	%p54, %r513, 2;
	@%p54 bra 	$L__BB0_303;
	ld.global.u32 	%r1335, [%rd1];
	mov.b32 	%r1334, 2;
$L__BB0_297:
	setp.lt.s32 	%p55, %r1335, 1;
	mov.b32 	%r1338, 0;
	@%p55 bra 	$L__BB0_300;
	mov.b32 	%r1337, 0;
	mov.u32 	%r1338, %r1337;
$L__BB0_299:
	mul.wide.u32 	%rd9, %r1337, 4;
	add.s64 	%rd10, %rd2, %rd9;
	ld.global.u32 	%r539, [%rd10];
	mad.lo.s32 	%r540, %r539, %r1334, %r1338;
	mul.hi.s32 	%r541, %r540, 1717986919;
	shr.u32 	%r542, %r541, 31;
	shr.s32 	%r543, %r541, 2;
	add.s32 	%r1338, %r543, %r542;
	mul.lo.s32 	%r544, %r1338, 10;
	sub.s32 	%r545, %r540, %r544;
	st.global.u32 	[%rd10], %r545;
	add.s32 	%r1337, %r1337, 1;
	ld.global.u32 	%r1335, [%rd1];
	setp.lt.s32 	%p56, %r1337, %r1335;
	@%p56 bra 	$L__BB0_299;
$L__BB0_300:
	setp.eq.s32 	%p57, %r1338, 0;
	@%p57 bra 	$L__BB0_302;
$L__BB0_301:
	mul.wide.s32 	%rd11, %r1335, 4;
	add.s64 	%rd12, %rd2, %rd11;
	mul.hi.s32 	%r546, %r1338, 1717986919;
	shr.u32 	%r547, %r546, 31;
	shr.s32 	%r548, %r546, 2;
	add.s32 	%r493, %r548, %r547;
	mul.lo.s32 	%r549, %r493, 10;
	sub.s32 	%r550, %r1338, %r549;
	st.global.u32 	[%rd12], %r550;
	ld.global.u32 	%r551, [%rd1];
	add.s32 	%r1335, %r551, 1;
	st.global.u32 	[%rd1], %r1335;
	add.s32 	%r552, %r1338, 9;
	setp.gt.u32 	%p58, %r552, 18;
	mov.u32 	%r1338, %r493;
	@%p58 bra 	$L__BB0_301;
$L__BB0_302:
	add.s32 	%r496, %r1334, 1;
	setp.eq.s32 	%p59, %r1334, %r513;
	mov.u32 	%r1334, %r496;
	@%p59 bra 	$L__BB0_303;
	bra.uni 	$L__BB0_297;
$L__BB0_303:
	bar.sync 	0;
	ret;

}


// ===== COMPILED SASS (sm_100) =====

	.target	sm_100

	.elftype	@"ET_EXEC"


//--------------------- .note.nv.tkinfo           --------------------------
	.section	.note.nv.tkinfo,"",@"SHT_NOTE"
	.sectionflags	@"SHF_NOTE_NV_TKINFO"
	.tkinfo
        /*0018*/ 	.word	0x00000002
        /*0030*/ 	.string	""
        /*0030*/ 	.string	"ptxas"
        /*0030*/ 	.string	"Cuda compilation tools, release 13.0, V13.0.88"
        /*0030*/ 	.string	"Build cuda_13.0.r13.0/compiler.36424714_0"
        /*0030*/ 	.string	"-arch sm_100 -m 64 "



//--------------------- .note.nv.cuinfo           --------------------------
	.section	.note.nv.cuinfo,"",@"SHT_NOTE"
	.sectionflags	@"SHF_NOTE_NV_CUINFO"
        /*0018*/ 	.short	0x0002
        /*001a*/ 	.short	0x0064
        /*001c*/ 	.short	0x0082
	.zero		2


//--------------------- .nv.info                  --------------------------
	.section	.nv.info,"",@"SHT_CUDA_INFO"
	.align	4


	//----- nvinfo : EIATTR_REGCOUNT
	.align		4
        /*0000*/ 	.byte	0x04, 0x2f
        /*0002*/ 	.short	(.L_1 - .L_0)
	.align		4
.L_0:
        /*0004*/ 	.word	index@(_Z4fivePiiS_i)
        /*0008*/ 	.word	0x00000010


	//----- nvinfo : EIATTR_FRAME_SIZE
	.align		4
.L_1:
        /*000c*/ 	.byte	0x04, 0x11
        /*000e*/ 	.short	(.L_3 - .L_2)
	.align		4
.L_2:
        /*0010*/ 	.word	index@(_Z4fivePiiS_i)
        /*0014*/ 	.word	0x00000000


	//----- nvinfo : EIATTR_MIN_STACK_SIZE
	.align		4
.L_3:
        /*0018*/ 	.byte	0x04, 0x12
        /*001a*/ 	.short	(.L_5 - .L_4)
	.align		4
.L_4:
        /*001c*/ 	.word	index@(_Z4fivePiiS_i)
        /*0020*/ 	.word	0x00000000
.L_5:


//--------------------- .nv.compat                --------------------------
	.section	.nv.compat,"",@"SHT_CUDA_COMPAT_INFO"
	.align	4
        /*0000*/ 	.byte	0x02, 0x09, 0x00, 0x00, 0x02, 0x02, 0x01, 0x00, 0x02, 0x05, 0x05, 0x00, 0x03, 0x07, 0x01, 0x01
        /*0010*/ 	.byte	0x02, 0x03, 0x00, 0x00, 0x02, 0x06, 0x01, 0x00, 0x04, 0x0b, 0x08, 0x00, 0x09, 0x00, 0x00, 0x00
        /*0020*/ 	.byte	0x00, 0x00, 0x00, 0x00


//--------------------- .nv.info._Z4fivePiiS_i    --------------------------
	.section	.nv.info._Z4fivePiiS_i,"",@"SHT_CUDA_INFO"
	.sectionflags	@""
	.align	4


	//----- nvinfo : EIATTR_CUDA_API_VERSION
	.align		4
        /*0000*/ 	.byte	0x04, 0x37
        /*0002*/ 	.short	(.L_7 - .L_6)
.L_6:
        /*0004*/ 	.word	0x00000082


	//----- nvinfo : EIATTR_KPARAM_INFO
	.align		4
.L_7:
        /*0008*/ 	.byte	0x04, 0x17
        /*000a*/ 	.short	(.L_9 - .L_8)
.L_8:
        /*000c*/ 	.word	0x00000000
        /*0010*/ 	.short	0x0003
        /*0012*/ 	.short	0x0018
        /*0014*/ 	.byte	0x00, 0xf0, 0x11, 0x00


	//----- nvinfo : EIATTR_KPARAM_INFO
	.align		4
.L_9:
        /*0018*/ 	.byte	0x04, 0x17
        /*001a*/ 	.short	(.L_11 - .L_10)
.L_10:
        /*001c*/ 	.word	0x00000000
        /*0020*/ 	.short	0x0002
        /*0022*/ 	.short	0x0010
        /*0024*/ 	.byte	0x00, 0xf5, 0x21, 0x00


	//----- nvinfo : EIATTR_KPARAM_INFO
	.align		4
.L_11:
        /*0028*/ 	.byte	0x04, 0x17
        /*002a*/ 	.short	(.L_13 - .L_12)
.L_12:
        /*002c*/ 	.word	0x00000000
        /*0030*/ 	.short	0x0001
        /*0032*/ 	.short	0x0008
        /*0034*/ 	.byte	0x00, 0xf0, 0x11, 0x00


	//----- nvinfo : EIATTR_KPARAM_INFO
	.align		4
.L_13:
        /*0038*/ 	.byte	0x04, 0x17
        /*003a*/ 	.short	(.L_15 - .L_14)
.L_14:
        /*003c*/ 	.word	0x00000000
        /*0040*/ 	.short	0x0000
        /*0042*/ 	.short	0x0000
        /*0044*/ 	.byte	0x00, 0xf5, 0x21, 0x00


	//----- nvinfo : EIATTR_SPARSE_MMA_MASK
	.align		4
.L_15:
        /*0048*/ 	.byte	0x03, 0x50
        /*004a*/ 	.short	0x0000


	//----- nvinfo : EIATTR_MAXREG_COUNT
	.align		4
        /*004c*/ 	.byte	0x03, 0x1b
        /*004e*/ 	.short	0x00ff


	//----- nvinfo : EIATTR_NUM_BARRIERS
	.align		4
        /*0050*/ 	.byte	0x02, 0x4c
        /*0052*/ 	.byte	0x01
	.zero		1


	//----- nvinfo : EIATTR_MERCURY_ISA_VERSION
	.align		4
        /*0054*/ 	.byte	0x03, 0x5f
        /*0056*/ 	.short	0x0101


	//----- nvinfo : EIATTR_VRC_CTA_INIT_COUNT
	.align		4
        /*0058*/ 	.byte	0x02, 0x4a
	.zero		1
	.zero		1


	//----- nvinfo : EIATTR_EXIT_INSTR_OFFSETS
	.align		4
        /*005c*/ 	.byte	0x04, 0x1c
        /*005e*/ 	.short	(.L_17 - .L_16)


	//   ....[0]....
.L_16:
        /*0060*/ 	.word	0x00006fb0


	//----- nvinfo : EIATTR_INDIRECT_BRANCH_TARGETS
	.align		4
.L_17:
        /*0064*/ 	.byte	0x04, 0x34
        /*0066*/ 	.short	(.L_19 - .L_18)


	//   ....[0]....
.L_18:
        /*0068*/ 	.word	.L_x_178@srel
        /*006c*/ 	.short	0x0
        /*006e*/ 	.short	0x0
        /*0070*/ 	.word	0x3
        /*0074*/ 	.word	.L_x_179@srel
        /*0078*/ 	.word	.L_x_180@srel
        /*007c*/ 	.word	.L_x_5@srel


	//   ....[1]....
        /*0080*/ 	.word	.L_x_182@srel
        /*0084*/ 	.short	0x0
        /*0086*/ 	.short	0x0
        /*0088*/ 	.word	0x3
        /*008c*/ 	.word	.L_x_183@srel
        /*0090*/ 	.word	.L_x_184@srel
        /*0094*/ 	.word	.L_x_5@srel


	//   ....[2]....
        /*0098*/ 	.word	.L_x_186@srel
        /*009c*/ 	.short	0x0
        /*009e*/ 	.short	0x0
        /*00a0*/ 	.word	0x3
        /*00a4*/ 	.word	.L_x_187@srel
        /*00a8*/ 	.word	.L_x_188@srel
        /*00ac*/ 	.word	.L_x_5@srel


	//   ....[3]....
        /*00b0*/ 	.word	.L_x_190@srel
        /*00b4*/ 	.short	0x0
        /*00b6*/ 	.short	0x0
        /*00b8*/ 	.word	0x3
        /*00bc*/ 	.word	.L_x_191@srel
        /*00c0*/ 	.word	.L_x_192@srel
        /*00c4*/ 	.word	.L_x_5@srel


	//   ....[4]....
        /*00c8*/ 	.word	.L_x_194@srel
        /*00cc*/ 	.short	0x0
        /*00ce*/ 	.short	0x0
        /*00d0*/ 	.word	0x3
        /*00d4*/ 	.word	.L_x_195@srel
        /*00d8*/ 	.word	.L_x_196@srel
        /*00dc*/ 	.word	.L_x_5@srel


	//   ....[5]....
        /*00e0*/ 	.word	.L_x_198@srel
        /*00e4*/ 	.short	0x0
        /*00e6*/ 	.short	0x0
        /*00e8*/ 	.word	0x3
        /*00ec*/ 	.word	.L_x_199@srel
        /*00f0*/ 	.word	.L_x_200@srel
        /*00f4*/ 	.word	.L_x_5@srel


	//   ....[6]....
        /*00f8*/ 	.word	.L_x_202@srel
        /*00fc*/ 	.short	0x0
        /*00fe*/ 	.short	0x0
        /*0100*/ 	.word	0x3
        /*0104*/ 	.word	.L_x_203@srel
        /*0108*/ 	.word	.L_x_204@srel
        /*010c*/ 	.word	.L_x_5@srel


	//   ....[7]....
        /*0110*/ 	.word	.L_x_206@srel
        /*0114*/ 	.short	0x0
        /*0116*/ 	.short	0x0
        /*0118*/ 	.word	0x3
        /*011c*/ 	.word	.L_x_207@srel
        /*0120*/ 	.word	.L_x_208@srel
        /*0124*/ 	.word	.L_x_5@srel


	//   ....[8]....
        /*0128*/ 	.word	.L_x_210@srel
        /*012c*/ 	.short	0x0
        /*012e*/ 	.short	0x0
        /*0130*/ 	.word	0x3
        /*0134*/ 	.word	.L_x_211@srel
        /*0138*/ 	.word	.L_x_212@srel
        /*013c*/ 	.word	.L_x_5@srel


	//   ....[9]....
        /*0140*/ 	.word	.L_x_214@srel
        /*0144*/ 	.short	0x0
        /*0146*/ 	.short	0x0
        /*0148*/ 	.word	0x3
        /*014c*/ 	.word	.L_x_215@srel
        /*0150*/ 	.word	.L_x_216@srel
        /*0154*/ 	.word	.L_x_5@srel


	//   ....[10]....
        /*0158*/ 	.word	.L_x_218@srel
        /*015c*/ 	.short	0x0
        /*015e*/ 	.short	0x0
        /*0160*/ 	.word	0x3
        /*0164*/ 	.word	.L_x_219@srel
        /*0168*/ 	.word	.L_x_220@srel
        /*016c*/ 	.word	.L_x_5@srel


	//   ....[11]....
        /*0170*/ 	.word	.L_x_222@srel
        /*0174*/ 	.short	0x0
        /*0176*/ 	.short	0x0
        /*0178*/ 	.word	0x3
        /*017c*/ 	.word	.L_x_223@srel
        /*0180*/ 	.word	.L_x_224@srel
        /*0184*/ 	.word	.L_x_5@srel


	//   ....[12]....
        /*0188*/ 	.word	.L_x_226@srel
        /*018c*/ 	.short	0x0
        /*018e*/ 	.short	0x0
        /*0190*/ 	.word	0x3
        /*0194*/ 	.word	.L_x_227@srel
        /*0198*/ 	.word	.L_x_228@srel
        /*019c*/ 	.word	.L_x_5@srel


	//   ....[13]....
        /*01a0*/ 	.word	.L_x_230@srel
        /*01a4*/ 	.short	0x0
        /*01a6*/ 	.short	0x0
        /*01a8*/ 	.word	0x3
        /*01ac*/ 	.word	.L_x_231@srel
        /*01b0*/ 	.word	.L_x_232@srel
        /*01b4*/ 	.word	.L_x_5@srel


	//   ....[14]....
        /*01b8*/ 	.word	.L_x_234@srel
        /*01bc*/ 	.short	0x0
        /*01be*/ 	.short	0x0
        /*01c0*/ 	.word	0x3
        /*01c4*/ 	.word	.L_x_235@srel
        /*01c8*/ 	.word	.L_x_236@srel
        /*01cc*/ 	.word	.L_x_5@srel


	//   ....[15]....
        /*01d0*/ 	.word	.L_x_238@srel
        /*01d4*/ 	.short	0x0
        /*01d6*/ 	.short	0x0
        /*01d8*/ 	.word	0x3
        /*01dc*/ 	.word	.L_x_239@srel
        /*01e0*/ 	.word	.L_x_240@srel
        /*01e4*/ 	.word	.L_x_5@srel


	//----- nvinfo : EIATTR_CRS_STACK_SIZE
	.align		4
.L_19:
        /*01e8*/ 	.byte	0x04, 0x1e
        /*01ea*/ 	.short	(.L_21 - .L_20)
.L_20:
        /*01ec*/ 	.word	0x00000000


	//----- nvinfo : EIATTR_CBANK_PARAM_SIZE
	.align		4
.L_21:
        /*01f0*/ 	.byte	0x03, 0x19
        /*01f2*/ 	.short	0x001c


	//----- nvinfo : EIATTR_PARAM_CBANK
	.align		4
        /*01f4*/ 	.byte	0x04, 0x0a
        /*01f6*/ 	.short	(.L_23 - .L_22)
	.align		4
.L_22:
        /*01f8*/ 	.word	index@(.nv.constant0._Z4fivePiiS_i)
        /*01fc*/ 	.short	0x0380
        /*01fe*/ 	.short	0x001c


	//----- nvinfo : EIATTR_SW_WAR
	.align		4
.L_23:
        /*0200*/ 	.byte	0x04, 0x36
        /*0202*/ 	.short	(.L_25 - .L_24)
.L_24:
        /*0204*/ 	.word	0x00000008
.L_25:


//--------------------- .nv.callgraph             --------------------------
	.section	.nv.callgraph,"",@"SHT_CUDA_CALLGRAPH"
	.align	4
	.sectionentsize	8
	.align		4
        /*0000*/ 	.word	0x00000000
	.align		4
        /*0004*/ 	.word	0xffffffff
	.align		4
        /*0008*/ 	.word	0x00000000
	.align		4
        /*000c*/ 	.word	0xfffffffe
	.align		4
        /*0010*/ 	.word	0x00000000
	.align		4
        /*0014*/ 	.word	0xfffffffd
	.align		4
        /*0018*/ 	.word	0x00000000
	.align		4
        /*001c*/ 	.word	0xfffffffc


//--------------------- .nv.constant2._Z4fivePiiS_i --------------------------
	.section	.nv.constant2._Z4fivePiiS_i,"a",@progbits
	.sectionflags	@""
	.align	4
.nv.constant2._Z4fivePiiS_i:
        /*0000*/ 	.byte	0xb0, 0x05, 0x00, 0x00, 0x80, 0x02, 0x00, 0x00, 0x90, 0x6f, 0x00, 0x00, 0x70, 0x0c, 0x00, 0x00
        /* <DEDUP_REMOVED lines=11> */


//--------------------- .text._Z4fivePiiS_i       --------------------------
	.section	.text._Z4fivePiiS_i,"ax",@progbits
	.align	128
        .global         _Z4fivePiiS_i
        .type           _Z4fivePiiS_i,@function
        .size           _Z4fivePiiS_i,(.L_x_242 - _Z4fivePiiS_i)
        .other          _Z4fivePiiS_i,@"STO_CUDA_ENTRY STV_DEFAULT"
_Z4fivePiiS_i:
.text._Z4fivePiiS_i:
[----:B------:R-:W-:Y:S08]  /*0000*/  LDC R1, c[0x0][0x37c] ;  /* 0x0000df00ff017b82 */ /* 0x000ff00000000800 */
[----:B------:R-:W0:Y:S01]  /*0010*/  LDC R8, c[0x0][0x398] ;  /* 0x0000e600ff087b82 */ /* 0x000e220000000800 */
[----:B------:R-:W1:Y:S01]  /*0020*/  S2R R4, SR_TID.X ;  /* 0x0000000000047919 */ /* 0x000e620000002100 */
[----:B------:R-:W2:Y:S01]  /*0030*/  LDCU.64 UR6, c[0x0][0x358] ;  /* 0x00006b00ff0677ac */ /* 0x000ea20008000a00 */
[----:B------:R-:W-:Y:S01]  /*0040*/  BSSY.RECONVERGENT B0, `(.L_x_0) ;  /* 0x00006f5000007945 */ /* 0x000fe20003800200 */
[----:B0-----:R-:W-:-:S04]  /*0050*/  IABS R5, R8 ;  /* 0x0000000800057213 */ /* 0x001fc80000000000 */
[----:B------:R-:W0:Y:S01]  /*0060*/  I2F.RP R0, R5 ;  /* 0x0000000500007306 */ /* 0x000e220000209400 */
[----:B-1----:R-:W-:-:S07]  /*0070*/  ISETP.GE.AND P2, PT, R4, RZ, PT ;  /* 0x000000ff0400720c */ /* 0x002fce0003f46270 */
[----:B0-----:R-:W0:Y:S02]  /*0080*/  MUFU.RCP R0, R0 ;  /* 0x0000000000007308 */ /* 0x001e240000001000 */
[----:B0-----:R-:W-:-:S06]  /*0090*/  VIADD R2, R0, 0xffffffe ;  /* 0x0ffffffe00027836 */ /* 0x001fcc0000000000 */
[----:B------:R0:W1:Y:S02]  /*00a0*/  F2I.FTZ.U32.TRUNC.NTZ R3, R2 ;  /* 0x0000000200037305 */ /* 0x000064000021f000 */
[----:B0-----:R-:W-:Y:S02]  /*00b0*/  HFMA2 R2, -RZ, RZ, 0, 0 ;  /* 0x00000000ff027431 */ /* 0x001fe400000001ff */
[----:B-1----:R-:W-:-:S04]  /*00c0*/  IMAD.MOV R6, RZ, RZ, -R3 ;  /* 0x000000ffff067224 */ /* 0x002fc800078e0a03 */
[----:B------:R-:W-:Y:S01]  /*00d0*/  IMAD R7, R6, R5, RZ ;  /* 0x0000000506077224 */ /* 0x000fe200078e02ff */
[----:B------:R-:W-:-:S03]  /*00e0*/  IABS R6, R4 ;  /* 0x0000000400067213 */ /* 0x000fc60000000000 */
[----:B------:R-:W-:-:S06]  /*00f0*/  IMAD.HI.U32 R3, R3, R7, R2 ;  /* 0x0000000703037227 */ /* 0x000fcc00078e0002 */
[----:B------:R-:W-:-:S04]  /*0100*/  IMAD.HI.U32 R3, R3, R6, RZ ;  /* 0x0000000603037227 */ /* 0x000fc800078e00ff */
[----:B------:R-:W-:-:S04]  /*0110*/  IMAD.MOV R3, RZ, RZ, -R3 ;  /* 0x000000ffff037224 */ /* 0x000fc800078e0a03 */
[----:B------:R-:W-:-:S05]  /*0120*/  IMAD R0, R5, R3, R6 ;  /* 0x0000000305007224 */ /* 0x000fca00078e0206 */
[----:B------:R-:W-:-:S13]  /*0130*/  ISETP.GT.U32.AND P0, PT, R5, R0, PT ;  /* 0x000000000500720c */ /* 0x000fda0003f04070 */
[----:B------:R-:W-:Y:S01]  /*0140*/  @!P0 IMAD.IADD R0, R0, 0x1, -R5 ;  /* 0x0000000100008824 */ /* 0x000fe200078e0a05 */
[----:B------:R-:W-:-:S04]  /*0150*/  ISETP.NE.AND P0, PT, R8, RZ, PT ;  /* 0x000000ff0800720c */ /* 0x000fc80003f05270 */
[----:B------:R-:W-:-:S13]  /*0160*/  ISETP.GT.U32.AND P1, PT, R5, R0, PT ;  /* 0x000000000500720c */ /* 0x000fda0003f24070 */
[----:B------:R-:W-:-:S05]  /*0170*/  @!P1 IADD3 R0, PT, PT, R0, -R5, RZ ;  /* 0x8000000500009210 */ /* 0x000fca0007ffe0ff */
[----:B------:R-:W-:-:S04]  /*0180*/  IMAD.MOV.U32 R3, RZ, RZ, R0 ;  /* 0x000000ffff037224 */ /* 0x000fc800078e0000 */
[----:B------:R-:W-:Y:S01]  /*0190*/  @!P2 IMAD.MOV R3, RZ, RZ, -R3 ;  /* 0x000000ffff03a224 */ /* 0x000fe200078e0a03 */
[----:B------:R-:W-:-:S04]  /*01a0*/  @!P0 LOP3.LUT R3, RZ, R8, RZ, 0x33, !PT ;  /* 0x00000008ff038212 */ /* 0x000fc800078e33ff */
[----:B------:R-:W-:-:S13]  /*01b0*/  ISETP.GT.AND P0, PT, R3, 0xf, PT ;  /* 0x0000000f0300780c */ /* 0x000fda0003f04270 */
[----:B--2---:R-:W-:Y:S05]  /*01c0*/  @P0 BRA `(.L_x_1) ;  /* 0x0000003400b40947 */ /* 0x004fea0003800000 */
[----:B------:R-:W-:-:S13]  /*01d0*/  ISETP.GT.AND P0, PT, R3, 0x7, PT ;  /* 0x000000070300780c */ /* 0x000fda0003f04270 */
[----:B------:R-:W-:Y:S05]  /*01e0*/  @P0 BRA `(.L_x_2) ;  /* 0x0000001800d40947 */ /* 0x000fea0003800000 */
[----:B------:R-:W-:-:S13]  /*01f0*/  ISETP.GT.AND P0, PT, R3, 0x3, PT ;  /* 0x000000030300780c */ /* 0x000fda0003f04270 */
[----:B------:R-:W-:Y:S05]  /*0200*/  @P0 BRA `(.L_x_3) ;  /* 0x0000000c00640947 */ /* 0x000fea0003800000 */
[----:B------:R-:W-:-:S13]  /*0210*/  ISETP.GT.AND P0, PT, R3, 0x1, PT ;  /* 0x000000010300780c */ /* 0x000fda0003f04270 */
[----:B------:R-:W-:Y:S05]  /*0220*/  @P0 BRA `(.L_x_4) ;  /* 0x0000000400ac0947 */ /* 0x000fea0003800000 */
[----:B------:R-:W-:-:S04]  /*0230*/  VIMNMX.U32 R0, PT, PT, R3, 0x2, PT ;  /* 0x0000000203007848 */ /* 0x000fc80003fe0000 */
[----:B------:R-:W-:-:S04]  /*0240*/  SHF.L.U32 R0, R0, 0x2, RZ ;  /* 0x0000000200007819 */ /* 0x000fc800000006ff */
[----:B------:R-:W0:Y:S02]  /*0250*/  LDC R2, c[0x2][R0] ;  /* 0x0080000000027b82 */ /* 0x000e240000000800 */
[----:B0-----:R-:W-:-:S04]  /*0260*/  SHF.R.S32.HI R3, RZ, 0x1f, R2 ;  /* 0x0000001fff037819 */ /* 0x001fc80000011402 */
.L_x_178:
[----:B------:R-:W-:Y:S05]  /*0270*/  BRX R2 -0x280                                 (*"BRANCH_TARGETS .L_x_179,.L_x_180,.L_x_5"*) ;  /* 0xfffffffc02607949 */ /* 0x000fea000383ffff */
.L_x_180:
[----:B------:R-:W0:Y:S01]  /*0280*/  LDC.64 R2, c[0x0][0x380] ;  /* 0x0000e000ff027b82 */ /* 0x000e220000000a00 */
[----:B------:R-:W1:Y:S01]  /*0290*/  LDCU UR4, c[0x0][0x388] ;  /* 0x00007100ff0477ac */ /* 0x000e620008000800 */
[----:B------:R-:W-:Y:S01]  /*02a0*/  IMAD.MOV.U32 R5, RZ, RZ, 0x1 ;  /* 0x00000001ff057424 */ /* 0x000fe200078e00ff */
[----:B-1----:R-:W-:-:S04]  /*02b0*/  UISETP.GE.AND UP0, UPT, UR4, 0x2, UPT ;  /* 0x000000020400788c */ /* 0x002fc8000bf06270 */
[----:B0-----:R0:W-:Y:S05]  /*02c0*/  STG.E desc[UR6][R2.64], R5 ;  /* 0x0000000502007986 */ /* 0x0011ea000c101906 */
[----:B------:R-:W-:Y:S05]  /*02d0*/  BRA.U !UP0, `(.L_x_5) ;  /* 0x0000006d082c7547 */ /* 0x000fea000b800000 */
[----:B0-----:R-:W0:Y:S02]  /*02e0*/  LDC.64 R2, c[0x0][0x390] ;  /* 0x0000e400ff027b82 */ /* 0x001e240000000a00 */
[----:B0-----:R0:W5:Y:S01]  /*02f0*/  LDG.E R9, desc[UR6][R2.64] ;  /* 0x0000000602097981 */ /* 0x001162000c1e1900 */
[----:B------:R-:W-:-:S05]  /*0300*/  UMOV UR4, 0x2 ;  /* 0x0000000200047882 */ /* 0x000fca0000000000 */
.L_x_10:
[----:B-----5:R-:W-:Y:S01]  /*0310*/  ISETP.GE.AND P0, PT, R9, 0x1, PT ;  /* 0x000000010900780c */ /* 0x020fe20003f06270 */
[----:B------:R-:W-:-:S12]  /*0320*/  IMAD.MOV.U32 R0, RZ, RZ, RZ ;  /* 0x000000ffff007224 */ /* 0x000fd800078e00ff */
[----:B---3--:R-:W-:Y:S05]  /*0330*/  @!P0 BRA `(.L_x_6) ;  /* 0x0000000000448947 */ /* 0x008fea0003800000 */
[----:B------:R-:W1:Y:S01]  /*0340*/  LDC.64 R6, c[0x0][0x390] ;  /* 0x0000e400ff067b82 */ /* 0x000e620000000a00 */
[----:B------:R-:W-:Y:S02]  /*0350*/  HFMA2 R9, -RZ, RZ, 0, 0 ;  /* 0x00000000ff097431 */ /* 0x000fe400000001ff */
[----:B------:R-:W-:-:S05]  /*0360*/  IMAD.MOV.U32 R0, RZ, RZ, RZ ;  /* 0x000000ffff007224 */ /* 0x000fca00078e00ff */
[----:B------:R-:W2:Y:S02]  /*0370*/  LDC.64 R4, c[0x0][0x380] ;  /* 0x0000e000ff047b82 */ /* 0x000ea40000000a00 */
.L_x_7:
[----:B0-2---:R-:W-:-:S05]  /*0380*/  IMAD.WIDE.U32 R2, R9, 0x4, R4 ;  /* 0x0000000409027825 */ /* 0x005fca00078e0004 */
[----:B------:R-:W2:Y:S02]  /*0390*/  LDG.E R11, desc[UR6][R2.64] ;  /* 0x00000006020b7981 */ /* 0x000ea4000c1e1900 */
[----:B--2---:R-:W-:-:S04]  /*03a0*/  IMAD R11, R11, UR4, R0 ;  /* 0x000000040b0b7c24 */ /* 0x004fc8000f8e0200 */
[----:B------:R-:W-:-:S05]  /*03b0*/  IMAD.HI R0, R11, 0x66666667, RZ ;  /* 0x666666670b007827 */ /* 0x000fca00078e02ff */
[----:B------:R-:W-:-:S04]  /*03c0*/  SHF.R.U32.HI R13, RZ, 0x1f, R0 ;  /* 0x0000001fff0d7819 */ /* 0x000fc80000011600 */
[----:B------:R-:W-:-:S05]  /*03d0*/  LEA.HI.SX32 R0, R0, R13, 0x1e ;  /* 0x0000000d00007211 */ /* 0x000fca00078ff2ff */
[----:B------:R-:W-:-:S05]  /*03e0*/  IMAD R11, R0, -0xa, R11 ;  /* 0xfffffff6000b7824 */ /* 0x000fca00078e020b */
[----:B------:R3:W-:Y:S04]  /*03f0*/  STG.E desc[UR6][R2.64], R11 ;  /* 0x0000000b02007986 */ /* 0x0007e8000c101906 */
[----:B-1----:R-:W2:Y:S01]  /*0400*/  LDG.E R8, desc[UR6][R6.64] ;  /* 0x0000000606087981 */ /* 0x002ea2000c1e1900 */
[----:B------:R-:W-:-:S05]  /*0410*/  VIADD R9, R9, 0x1 ;  /* 0x0000000109097836 */ /* 0x000fca0000000000 */
[----:B--2---:R-:W-:-:S13]  /*0420*/  ISETP.GE.AND P0, PT, R9, R8, PT ;  /* 0x000000080900720c */ /* 0x004fda0003f06270 */
[----:B---3--:R-:W-:Y:S05]  /*0430*/  @!P0 BRA `(.L_x_7) ;  /* 0xfffffffc00d08947 */ /* 0x008fea000383ffff */
[----:B------:R-:W-:-:S07]  /*0440*/  MOV R9, R8 ;  /* 0x0000000800097202 */ /* 0x000fce0000000f00 */
.L_x_6:
[----:B------:R-:W1:Y:S01]  /*0450*/  LDCU UR5, c[0x0][0x388] ;  /* 0x00007100ff0577ac */ /* 0x000e620008000800 */
[----:B------:R-:W-:Y:S01]  /*0460*/  ISETP.NE.AND P0, PT, R0, RZ, PT ;  /* 0x000000ff0000720c */ /* 0x000fe20003f05270 */
[----:B-1----:R-:W-:-:S12]  /*0470*/  UISETP.NE.AND UP0, UPT, UR4, UR5, UPT ;  /* 0x000000050400728c */ /* 0x002fd8000bf05270 */
[----:B------:R-:W-:Y:S05]  /*0480*/  @!P0 BRA `(.L_x_8) ;  /* 0x00000000003c8947 */ /* 0x000fea0003800000 */
[----:B------:R-:W1:Y:S08]  /*0490*/  LDC.64 R4, c[0x0][0x390] ;  /* 0x0000e400ff047b82 */ /* 0x000e700000000a00 */
[----:B------:R-:W2:Y:S02]  /*04a0*/  LDC.64 R6, c[0x0][0x380] ;  /* 0x0000e000ff067b82 */ /* 0x000ea40000000a00 */
.L_x_9:
[----:B0--3--:R-:W-:-:S05]  /*04b0*/  IMAD.HI R2, R0, 0x66666667, RZ ;  /* 0x6666666700027827 */ /* 0x009fca00078e02ff */
[----:B------:R-:W-:-:S04]  /*04c0*/  SHF.R.U32.HI R3, RZ, 0x1f, R2 ;  /* 0x0000001fff037819 */ /* 0x000fc80000011602 */
[----:B------:R-:W-:Y:S01]  /*04d0*/  LEA.HI.SX32 R11, R2, R3, 0x1e ;  /* 0x00000003020b7211 */ /* 0x000fe200078ff2ff */
[----:B--2---:R-:W-:-:S04]  /*04e0*/  IMAD.WIDE R2, R9, 0x4, R6 ;  /* 0x0000000409027825 */ /* 0x004fc800078e0206 */
[----:B------:R-:W-:-:S05]  /*04f0*/  IMAD R13, R11, -0xa, R0 ;  /* 0xfffffff60b0d7824 */ /* 0x000fca00078e0200 */
[----:B------:R3:W-:Y:S04]  /*0500*/  STG.E desc[UR6][R2.64], R13 ;  /* 0x0000000d02007986 */ /* 0x0007e8000c101906 */
[----:B-1----:R-:W2:Y:S01]  /*0510*/  LDG.E R9, desc[UR6][R4.64] ;  /* 0x0000000604097981 */ /* 0x002ea2000c1e1900 */
[----:B------:R-:W-:-:S05]  /*0520*/  VIADD R0, R0, 0x9 ;  /* 0x0000000900007836 */ /* 0x000fca0000000000 */
[----:B------:R-:W-:Y:S02]  /*0530*/  ISETP.GT.U32.AND P0, PT, R0, 0x12, PT ;  /* 0x000000120000780c */ /* 0x000fe40003f04070 */
[----:B------:R-:W-:Y:S01]  /*0540*/  MOV R0, R11 ;  /* 0x0000000b00007202 */ /* 0x000fe20000000f00 */
[----:B--2---:R-:W-:-:S05]  /*0550*/  VIADD R9, R9, 0x1 ;  /* 0x0000000109097836 */ /* 0x004fca0000000000 */
[----:B------:R3:W-:Y:S05]  /*0560*/  STG.E desc[UR6][R4.64], R9 ;  /* 0x0000000904007986 */ /* 0x0007ea000c101906 */
[----:B------:R-:W-:Y:S05]  /*0570*/  @P0 BRA `(.L_x_9) ;  /* 0xfffffffc00cc0947 */ /* 0x000fea000383ffff */
.L_x_8:
[----:B------:R-:W-:Y:S05]  /*0580*/  BRA.U !UP0, `(.L_x_5) ;  /* 0x0000006908807547 */ /* 0x000fea000b800000 */
[----:B------:R-:W-:Y:S01]  /*0590*/  UIADD3 UR4, UPT, UPT, UR4, 0x1, URZ ;  /* 0x0000000104047890 */ /* 0x000fe2000fffe0ff */
[----:B------:R-:W-:Y:S11]  /*05a0*/  BRA `(.L_x_10) ;  /* 0xfffffffc00587947 */ /* 0x000ff6000383ffff */
.L_x_179:
        /* <DEDUP_REMOVED lines=9> */
.L_x_15:
[----:B-----5:R-:W-:Y:S01]  /*0640*/  ISETP.GE.AND P0, PT, R9, 0x1, PT ;  /* 0x000000010900780c */ /* 0x020fe20003f06270 */
[----:B------:R-:W-:-:S12]  /*0650*/  IMAD.MOV.U32 R0, RZ, RZ, RZ ;  /* 0x000000ffff007224 */ /* 0x000fd800078e00ff */
[----:B---3--:R-:W-:Y:S05]  /*0660*/  @!P0 BRA `(.L_x_11) ;  /* 0x0000000000448947 */ /* 0x008fea0003800000 */
[----:B------:R-:W1:Y:S01]  /*0670*/  LDC.64 R4, c[0x0][0x390] ;  /* 0x0000e400ff047b82 */ /* 0x000e620000000a00 */
[----:B------:R-:W-:Y:S02]  /*0680*/  HFMA2 R9, -RZ, RZ, 0, 0 ;  /* 0x00000000ff097431 */ /* 0x000fe400000001ff */
[----:B------:R-:W-:-:S05]  /*0690*/  IMAD.MOV.U32 R0, RZ, RZ, RZ ;  /* 0x000000ffff007224 */ /* 0x000fca00078e00ff */
[----:B------:R-:W2:Y:S02]  /*06a0*/  LDC.64 R6, c[0x0][0x380] ;  /* 0x0000e000ff067b82 */ /* 0x000ea40000000a00 */
.L_x_12:
        /* <DEDUP_REMOVED lines=13> */
.L_x_11:
[----:B------:R-:W1:Y:S01]  /*0780*/  LDCU UR5, c[0x0][0x388] ;  /* 0x00007100ff0577ac */ /* 0x000e620008000800 */
[----:B------:R-:W-:Y:S01]  /*0790*/  ISETP.NE.AND P0, PT, R0, RZ, PT ;  /* 0x000000ff0000720c */ /* 0x000fe20003f05270 */
[----:B-1----:R-:W-:-:S12]  /*07a0*/  UISETP.NE.AND UP0, UPT, UR4, UR5, UPT ;  /* 0x000000050400728c */ /* 0x002fd8000bf05270 */
[----:B------:R-:W-:Y:S05]  /*07b0*/  @!P0 BRA `(.L_x_13) ;  /* 0x00000000003c8947 */ /* 0x000fea0003800000 */
[----:B------:R-:W1:Y:S08]  /*07c0*/  LDC.64 R4, c[0x0][0x390] ;  /* 0x0000e400ff047b82 */ /* 0x000e700000000a00 */
[----:B------:R-:W2:Y:S02]  /*07d0*/  LDC.64 R6, c[0x0][0x380] ;  /* 0x0000e000ff067b82 */ /* 0x000ea40000000a00 */
.L_x_14:
        /* <DEDUP_REMOVED lines=13> */
.L_x_13:
[----:B------:R-:W-:Y:S05]  /*08b0*/  BRA.U !UP0, `(.L_x_5) ;  /* 0x0000006508b47547 */ /* 0x000fea000b800000 */
[----:B------:R-:W-:Y:S01]  /*08c0*/  UIADD3 UR4, UPT, UPT, UR4, 0x1, URZ ;  /* 0x0000000104047890 */ /* 0x000fe2000fffe0ff */
[----:B------:R-:W-:Y:S11]  /*08d0*/  BRA `(.L_x_15) ;  /* 0xfffffffc00587947 */ /* 0x000ff6000383ffff */
.L_x_4:
[----:B------:R-:W-:-:S05]  /*08e0*/  IMAD.MOV.U32 R0, RZ, RZ, 0x2 ;  /* 0x00000002ff007424 */ /* 0x000fca00078e00ff */
[----:B------:R-:W-:-:S05]  /*08f0*/  VIADDMNMX.U32 R0, R3, 0xfffffffe, R0, PT ;  /* 0xfffffffe03007846 */ /* 0x000fca0003800000 */
[----:B------:R-:W-:-:S04]  /*0900*/  IMAD.SHL.U32 R0, R0, 0x4, RZ ;  /* 0x0000000400007824 */ /* 0x000fc800078e00ff */
[----:B------:R-:W0:Y:S02]  /*0910*/  LDC R2, c[0x2][R0+0xc] ;  /* 0x0080030000027b82 */ /* 0x000e240000000800 */
[----:B0-----:R-:W-:-:S04]  /*0920*/  SHF.R.S32.HI R3, RZ, 0x1f, R2 ;  /* 0x0000001fff037819 */ /* 0x001fc80000011402 */
.L_x_182:
[----:B------:R-:W-:Y:S05]  /*0930*/  BRX R2 -0x940                                 (*"BRANCH_TARGETS .L_x_183,.L_x_184,.L_x_5"*) ;  /* 0xfffffff402b07949 */ /* 0x000fea000383ffff */
.L_x_184:
[----:B------:R-:W0:Y:S01]  /*0940*/  LDC.64 R2, c[0x0][0x380] ;  /* 0x0000e000ff027b82 */ /* 0x000e220000000a00 */
[----:B------:R-:W1:Y:S01]  /*0950*/  LDCU UR4, c[0x0][0x388] ;  /* 0x00007100ff0477ac */ /* 0x000e620008000800 */
[----:B------:R-:W-:Y:S01]  /*0960*/  HFMA2 R5, -RZ, RZ, 0, 5.9604644775390625e-08 ;  /* 0x00000001ff057431 */ /* 0x000fe200000001ff */
[----:B-1----:R-:W-:-:S04]  /*0970*/  UISETP.GE.AND UP0, UPT, UR4, 0x2, UPT ;  /* 0x000000020400788c */ /* 0x002fc8000bf06270 */
[----:B0-----:R0:W-:Y:S05]  /*0980*/  STG.E desc[UR6][R2.64], R5 ;  /* 0x0000000502007986 */ /* 0x0011ea000c101906 */
[----:B------:R-:W-:Y:S05]  /*0990*/  BRA.U !UP0, `(.L_x_5) ;  /* 0x00000065087c7547 */ /* 0x000fea000b800000 */
[----:B0-----:R-:W0:Y:S02]  /*09a0*/  LDC.64 R2, c[0x0][0x390] ;  /* 0x0000e400ff027b82 */ /* 0x001e240000000a00 */
[----:B0-----:R0:W5:Y:S01]  /*09b0*/  LDG.E R9, desc[UR6][R2.64] ;  /* 0x0000000602097981 */ /* 0x001162000c1e1900 */
[----:B------:R-:W-:-:S05]  /*09c0*/  UMOV UR4, 0x2 ;  /* 0x0000000200047882 */ /* 0x000fca0000000000 */
.L_x_20:
[----:B-----5:R-:W-:Y:S01]  /*09d0*/  ISETP.GE.AND P0, PT, R9, 0x1, PT ;  /* 0x000000010900780c */ /* 0x020fe20003f06270 */
[----:B------:R-:W-:-:S12]  /*09e0*/  IMAD.MOV.U32 R0, RZ, RZ, RZ ;  /* 0x000000ffff007224 */ /* 0x000fd800078e00ff */
[----:B---3--:R-:W-:Y:S05]  /*09f0*/  @!P0 BRA `(.L_x_16) ;  /* 0x0000000000448947 */ /* 0x008fea0003800000 */
[----:B------:R-:W1:Y:S01]  /*0a00*/  LDC.64 R4, c[0x0][0x390] ;  /* 0x0000e400ff047b82 */ /* 0x000e620000000a00 */
[----:B------:R-:W-:Y:S02]  /*0a10*/  HFMA2 R0, -RZ, RZ, 0, 0 ;  /* 0x00000000ff007431 */ /* 0x000fe400000001ff */
[----:B------:R-:W-:-:S05]  /*0a20*/  IMAD.MOV.U32 R9, RZ, RZ, RZ ;  /* 0x000000ffff097224 */ /* 0x000fca00078e00ff */
[----:B------:R-:W2:Y:S02]  /*0a30*/  LDC.64 R6, c[0x0][0x380] ;  /* 0x0000e000ff067b82 */ /* 0x000ea40000000a00 */
.L_x_17:
        /* <DEDUP_REMOVED lines=12> */
[----:B------:R-:W-:-:S07]  /*0b00*/  IMAD.MOV.U32 R9, RZ, RZ, R8 ;  /* 0x000000ffff097224 */ /* 0x000fce00078e0008 */
.L_x_16:
[----:B------:R-:W1:Y:S01]  /*0b10*/  LDCU UR5, c[0x0][0x388] ;  /* 0x00007100ff0577ac */ /* 0x000e620008000800 */
[----:B------:R-:W-:Y:S01]  /*0b20*/  ISETP.NE.AND P0, PT, R0, RZ, PT ;  /* 0x000000ff0000720c */ /* 0x000fe20003f05270 */
[----:B-1----:R-:W-:-:S12]  /*0b30*/  UISETP.NE.AND UP0, UPT, UR4, UR5, UPT ;  /* 0x000000050400728c */ /* 0x002fd8000bf05270 */
[----:B------:R-:W-:Y:S05]  /*0b40*/  @!P0 BRA `(.L_x_18) ;  /* 0x00000000003c8947 */ /* 0x000fea0003800000 */
[----:B------:R-:W1:Y:S08]  /*0b50*/  LDC.64 R4, c[0x0][0x390] ;  /* 0x0000e400ff047b82 */ /* 0x000e700000000a00 */
[----:B------:R-:W2:Y:S02]  /*0b60*/  LDC.64 R6, c[0x0][0x380] ;  /* 0x0000e000ff067b82 */ /* 0x000ea40000000a00 */
.L_x_19:
        /* <DEDUP_REMOVED lines=8> */
[----:B------:R-:W-:Y:S01]  /*0bf0*/  ISETP.GT.U32.AND P0, PT, R0, 0x12, PT ;  /* 0x000000120000780c */ /* 0x000fe20003f04070 */
[----:B------:R-:W-:Y:S01]  /*0c00*/  IMAD.MOV.U32 R0, RZ, RZ, R11 ;  /* 0x000000ffff007224 */ /* 0x000fe200078e000b */
[----:B--2---:R-:W-:-:S05]  /*0c10*/  IADD3 R9, PT, PT, R9, 0x1, RZ ;  /* 0x0000000109097810 */ /* 0x004fca0007ffe0ff */
[----:B------:R3:W-:Y:S06]  /*0c20*/  STG.E desc[UR6][R4.64], R9 ;  /* 0x0000000904007986 */ /* 0x0007ec000c101906 */
[----:B------:R-:W-:Y:S05]  /*0c30*/  @P0 BRA `(.L_x_19) ;  /* 0xfffffffc00cc0947 */ /* 0x000fea000383ffff */
.L_x_18:
[----:B------:R-:W-:Y:S05]  /*0c40*/  BRA.U !UP0, `(.L_x_5) ;  /* 0x0000006108d07547 */ /* 0x000fea000b800000 */
[----:B------:R-:W-:Y:S01]  /*0c50*/  UIADD3 UR4, UPT, UPT, UR4, 0x1, URZ ;  /* 0x0000000104047890 */ /* 0x000fe2000fffe0ff */
[----:B------:R-:W-:Y:S11]  /*0c60*/  BRA `(.L_x_20) ;  /* 0xfffffffc00587947 */ /* 0x000ff6000383ffff */
.L_x_183:
        /* <DEDUP_REMOVED lines=9> */
.L_x_25:
[----:B-----5:R-:W-:Y:S01]  /*0d00*/  ISETP.GE.AND P0, PT, R9, 0x1, PT ;  /* 0x000000010900780c */ /* 0x020fe20003f06270 */
[----:B------:R-:W-:-:S12]  /*0d10*/  IMAD.MOV.U32 R0, RZ, RZ, RZ ;  /* 0x000000ffff007224 */ /* 0x000fd800078e00ff */
[----:B---3--:R-:W-:Y:S05]  /*0d20*/  @!P0 BRA `(.L_x_21) ;  /* 0x0000000000448947 */ /* 0x008fea0003800000 */
[----:B------:R-:W1:Y:S01]  /*0d30*/  LDC.64 R4, c[0x0][0x390] ;  /* 0x0000e400ff047b82 */ /* 0x000e620000000a00 */
[----:B------:R-:W-:Y:S02]  /*0d40*/  HFMA2 R0, -RZ, RZ, 0, 0 ;  /* 0x00000000ff007431 */ /* 0x000fe400000001ff */
[----:B------:R-:W-:-:S05]  /*0d50*/  IMAD.MOV.U32 R9, RZ, RZ, RZ ;  /* 0x000000ffff097224 */ /* 0x000fca00078e00ff */
[----:B------:R-:W2:Y:S02]  /*0d60*/  LDC.64 R6, c[0x0][0x380] ;  /* 0x0000e000ff067b82 */ /* 0x000ea40000000a00 */
.L_x_22:
        /* <DEDUP_REMOVED lines=13> */
.L_x_21:
[----:B------:R-:W1:Y:S01]  /*0e40*/  LDCU UR5, c[0x0][0x388] ;  /* 0x00007100ff0577ac */ /* 0x000e620008000800 */
[----:B------:R-:W-:Y:S01]  /*0e50*/  ISETP.NE.AND P0, PT, R0, RZ, PT ;  /* 0x000000ff0000720c */ /* 0x000fe20003f05270 */
[----:B-1----:R-:W-:-:S12]  /*0e60*/  UISETP.NE.AND UP0, UPT, UR4, UR5, UPT ;  /* 0x000000050400728c */ /* 0x002fd8000bf05270 */
[----:B------:R-:W-:Y:S05]  /*0e70*/  @!P0 BRA `(.L_x_23) ;  /* 0x00000000003c8947 */ /* 0x000fea0003800000 */
[----:B------:R-:W1:Y:S08]  /*0e80*/  LDC.64 R4, c[0x0][0x390] ;  /* 0x0000e400ff047b82 */ /* 0x000e700000000a00 */
[----:B------:R-:W2:Y:S02]  /*0e90*/  LDC.64 R6, c[0x0][0x380] ;  /* 0x0000e000ff067b82 */ /* 0x000ea40000000a00 */
.L_x_24:
        /* <DEDUP_REMOVED lines=13> */
.L_x_23:
[----:B------:R-:W-:Y:S05]  /*0f70*/  BRA.U !UP0, `(.L_x_5) ;  /* 0x0000006108047547 */ /* 0x000fea000b800000 */
[----:B------:R-:W-:Y:S01]  /*0f80*/  UIADD3 UR4, UPT, UPT, UR4, 0x1, URZ ;  /* 0x0000000104047890 */ /* 0x000fe2000fffe0ff */
[----:B------:R-:W-:Y:S11]  /*0f90*/  BRA `(.L_x_25) ;  /* 0xfffffffc00587947 */ /* 0x000ff6000383ffff */
.L_x_3:
[----:B------:R-:W-:-:S13]  /*0fa0*/  ISETP.GT.AND P0, PT, R3, 0x5, PT ;  /* 0x000000050300780c */ /* 0x000fda0003f04270 */
[----:B------:R-:W-:Y:S05]  /*0fb0*/  @P0 BRA `(.L_x_26) ;  /* 0x0000000400b00947 */ /* 0x000fea0003800000 */
[----:B------:R-:W-:-:S05]  /*0fc0*/  HFMA2 R0, -RZ, RZ, 0, 1.1920928955078125e-07 ;  /* 0x00000002ff007431 */ /* 0x000fca00000001ff */
[----:B------:R-:W-:-:S05]  /*0fd0*/  VIADDMNMX.U32 R0, R3, 0xfffffffc, R0, PT ;  /* 0xfffffffc03007846 */ /* 0x000fca0003800000 */
[----:B------:R-:W-:-:S04]  /*0fe0*/  IMAD.SHL.U32 R0, R0, 0x4, RZ ;  /* 0x0000000400007824 */ /* 0x000fc800078e00ff */
[----:B------:R-:W0:Y:S02]  /*0ff0*/  LDC R2, c[0x2][R0+0x18] ;  /* 0x0080060000027b82 */ /* 0x000e240000000800 */
[----:B0-----:R-:W-:-:S04]  /*1000*/  SHF.R.S32.HI R3, RZ, 0x1f, R2 ;  /* 0x0000001fff037819 */ /* 0x001fc80000011402 */
.L_x_186:
[----:B------:R-:W-:Y:S05]  /*1010*/  BRX R2 -0x1020                                (*"BRANCH_TARGETS .L_x_187,.L_x_188,.L_x_5"*) ;  /* 0xffffffec02f87949 */ /* 0x000fea000383ffff */
.L_x_188:
        /* <DEDUP_REMOVED lines=9> */
.L_x_31:
[----:B-----5:R-:W-:Y:S01]  /*10b0*/  ISETP.GE.AND P0, PT, R9, 0x1, PT ;  /* 0x000000010900780c */ /* 0x020fe20003f06270 */
[----:B------:R-:W-:-:S12]  /*10c0*/  HFMA2 R0, -RZ, RZ, 0, 0 ;  /* 0x00000000ff007431 */ /* 0x000fd800000001ff */
[----:B---3--:R-:W-:Y:S05]  /*10d0*/  @!P0 BRA `(.L_x_27) ;  /* 0x0000000000448947 */ /* 0x008fea0003800000 */
[----:B------:R-:W1:Y:S01]  /*10e0*/  LDC.64 R4, c[0x0][0x390] ;  /* 0x0000e400ff047b82 */ /* 0x000e620000000a00 */
[----:B------:R-:W-:Y:S02]  /*10f0*/  IMAD.MOV.U32 R9, RZ, RZ, RZ ;  /* 0x000000ffff097224 */ /* 0x000fe400078e00ff */
[----:B------:R-:W-:-:S05]  /*1100*/  IMAD.MOV.U32 R0, RZ, RZ, RZ ;  /* 0x000000ffff007224 */ /* 0x000fca00078e00ff */
[----:B------:R-:W2:Y:S02]  /*1110*/  LDC.64 R6, c[0x0][0x380] ;  /* 0x0000e000ff067b82 */ /* 0x000ea40000000a00 */
.L_x_28:
        /* <DEDUP_REMOVED lines=9> */
[----:B------:R-:W-:-:S04]  /*11b0*/  IADD3 R9, PT, PT, R9, 0x1, RZ ;  /* 0x0000000109097810 */ /* 0x000fc80007ffe0ff */
[----:B--2---:R-:W-:-:S13]  /*11c0*/  ISETP.GE.AND P0, PT, R9, R8, PT ;  /* 0x000000080900720c */ /* 0x004fda0003f06270 */
[----:B---3--:R-:W-:Y:S05]  /*11d0*/  @!P0 BRA `(.L_x_28) ;  /* 0xfffffffc00d08947 */ /* 0x008fea000383ffff */
[----:B------:R-:W-:-:S07]  /*11e0*/  IMAD.MOV.U32 R9, RZ, RZ, R8 ;  /* 0x000000ffff097224 */ /* 0x000fce00078e0008 */
.L_x_27:
[----:B------:R-:W1:Y:S01]  /*11f0*/  LDCU UR5, c[0x0][0x388] ;  /* 0x00007100ff0577ac */ /* 0x000e620008000800 */
[----:B------:R-:W-:Y:S01]  /*1200*/  ISETP.NE.AND P0, PT, R0, RZ, PT ;  /* 0x000000ff0000720c */ /* 0x000fe20003f05270 */
[----:B-1----:R-:W-:-:S12]  /*1210*/  UISETP.NE.AND UP0, UPT, UR4, UR5, UPT ;  /* 0x000000050400728c */ /* 0x002fd8000bf05270 */
[----:B------:R-:W-:Y:S05]  /*1220*/  @!P0 BRA `(.L_x_29) ;  /* 0x00000000003c8947 */ /* 0x000fea0003800000 */
[----:B------:R-:W1:Y:S08]  /*1230*/  LDC.64 R4, c[0x0][0x390] ;  /* 0x0000e400ff047b82 */ /* 0x000e700000000a00 */
[----:B------:R-:W2:Y:S02]  /*1240*/  LDC.64 R6, c[0x0][0x380] ;  /* 0x0000e000ff067b82 */ /* 0x000ea40000000a00 */
.L_x_30:
[----:B0--3--:R-:W-:-:S05]  /*1250*/  IMAD.HI R2, R0, 0x66666667, RZ ;  /* 0x6666666700027827 */ /* 0x009fca00078e02ff */
[----:B------:R-:W-:-:S04]  /*1260*/  SHF.R.U32.HI R3, RZ, 0x1f, R2 ;  /* 0x0000001fff037819 */ /* 0x000fc80000011602 */
[----:B------:R-:W-:Y:S01]  /*1270*/  LEA.HI.SX32 R11, R2, R3, 0x1e ;  /* 0x00000003020b7211 */ /* 0x000fe200078ff2ff */
[----:B--2---:R-:W-:-:S04]  /*1280*/  IMAD.WIDE R2, R9, 0x4, R6 ;  /* 0x0000000409027825 */ /* 0x004fc800078e0206 */
[----:B------:R-:W-:-:S05]  /*1290*/  IMAD R13, R11, -0xa, R0 ;  /* 0xfffffff60b0d7824 */ /* 0x000fca00078e0200 */
[----:B------:R3:W-:Y:S04]  /*12a0*/  STG.E desc[UR6][R2.64], R13 ;  /* 0x0000000d02007986 */ /* 0x0007e8000c101906 */
[----:B-1----:R-:W2:Y:S01]  /*12b0*/  LDG.E R9, desc[UR6][R4.64] ;  /* 0x0000000604097981 */ /* 0x002ea2000c1e1900 */
[----:B------:R-:W-:-:S04]  /*12c0*/  IADD3 R0, PT, PT, R0, 0x9, RZ ;  /* 0x0000000900007810 */ /* 0x000fc80007ffe0ff */
[----:B------:R-:W-:Y:S01]  /*12d0*/  ISETP.GT.U32.AND P0, PT, R0, 0x12, PT ;  /* 0x000000120000780c */ /* 0x000fe20003f04070 */
[----:B------:R-:W-:Y:S02]  /*12e0*/  IMAD.MOV.U32 R0, RZ, RZ, R11 ;  /* 0x000000ffff007224 */ /* 0x000fe400078e000b */
[----:B--2---:R-:W-:-:S05]  /*12f0*/  VIADD R9, R9, 0x1 ;  /* 0x0000000109097836 */ /* 0x004fca0000000000 */
[----:B------:R3:W-:Y:S05]  /*1300*/  STG.E desc[UR6][R4.64], R9 ;  /* 0x0000000904007986 */ /* 0x0007ea000c101906 */
[----:B------:R-:W-:Y:S05]  /*1310*/  @P0 BRA `(.L_x_30) ;  /* 0xfffffffc00cc0947 */ /* 0x000fea000383ffff */
.L_x_29:
[----:B------:R-:W-:Y:S05]  /*1320*/  BRA.U !UP0, `(.L_x_5) ;  /* 0x0000005d08187547 */ /* 0x000fea000b800000 */
[----:B------:R-:W-:Y:S01]  /*1330*/  UIADD3 UR4, UPT, UPT, UR4, 0x1, URZ ;  /* 0x0000000104047890 */ /* 0x000fe2000fffe0ff */
[----:B------:R-:W-:Y:S11]  /*1340*/  BRA `(.L_x_31) ;  /* 0xfffffffc00587947 */ /* 0x000ff6000383ffff */
.L_x_187:
        /* <DEDUP_REMOVED lines=9> */
.L_x_36:
[----:B-----5:R-:W-:Y:S01]  /*13e0*/  ISETP.GE.AND P0, PT, R9, 0x1, PT ;  /* 0x000000010900780c */ /* 0x020fe20003f06270 */
[----:B------:R-:W-:-:S12]  /*13f0*/  HFMA2 R0, -RZ, RZ, 0, 0 ;  /* 0x00000000ff007431 */ /* 0x000fd800000001ff */
[----:B---3--:R-:W-:Y:S05]  /*1400*/  @!P0 BRA `(.L_x_32) ;  /* 0x0000000000448947 */ /* 0x008fea0003800000 */
[----:B------:R-:W1:Y:S01]  /*1410*/  LDC.64 R4, c[0x0][0x390] ;  /* 0x0000e400ff047b82 */ /* 0x000e620000000a00 */
[----:B------:R-:W-:Y:S02]  /*1420*/  IMAD.MOV.U32 R9, RZ, RZ, RZ ;  /* 0x000000ffff097224 */ /* 0x000fe400078e00ff */
[----:B------:R-:W-:-:S05]  /*1430*/  IMAD.MOV.U32 R0, RZ, RZ, RZ ;  /* 0x000000ffff007224 */ /* 0x000fca00078e00ff */
[----:B------:R-:W2:Y:S02]  /*1440*/  LDC.64 R6, c[0x0][0x380] ;  /* 0x0000e000ff067b82 */ /* 0x000ea40000000a00 */
.L_x_33:
        /* <DEDUP_REMOVED lines=13> */
.L_x_32:
[----:B------:R-:W1:Y:S01]  /*1520*/  LDCU UR5, c[0x0][0x388] ;  /* 0x00007100ff0577ac */ /* 0x000e620008000800 */
[----:B------:R-:W-:Y:S01]  /*1530*/  ISETP.NE.AND P0, PT, R0, RZ, PT ;  /* 0x000000ff0000720c */ /* 0x000fe20003f05270 */
[----:B-1----:R-:W-:-:S12]  /*1540*/  UISETP.NE.AND UP0, UPT, UR4, UR5, UPT ;  /* 0x000000050400728c */ /* 0x002fd8000bf05270 */
[----:B------:R-:W-:Y:S05]  /*1550*/  @!P0 BRA `(.L_x_34) ;  /* 0x00000000003c8947 */ /* 0x000fea0003800000 */
[----:B------:R-:W1:Y:S08]  /*1560*/  LDC.64 R4, c[0x0][0x390] ;  /* 0x0000e400ff047b82 */ /* 0x000e700000000a00 */
[----:B------:R-:W2:Y:S02]  /*1570*/  LDC.64 R6, c[0x0][0x380] ;  /* 0x0000e000ff067b82 */ /* 0x000ea40000000a00 */
.L_x_35:
        /* <DEDUP_REMOVED lines=13> */
.L_x_34:
[----:B------:R-:W-:Y:S05]  /*1650*/  BRA.U !UP0, `(.L_x_5) ;  /* 0x00000059084c7547 */ /* 0x000fea000b800000 */
[----:B------:R-:W-:Y:S01]  /*1660*/  UIADD3 UR4, UPT, UPT, UR4, 0x1, URZ ;  /* 0x0000000104047890 */ /* 0x000fe2000fffe0ff */
[----:B------:R-:W-:Y:S11]  /*1670*/  BRA `(.L_x_36) ;  /* 0xfffffffc00587947 */ /* 0x000ff6000383ffff */
.L_x_26:
[----:B------:R-:W-:-:S05]  /*1680*/  IMAD.MOV.U32 R0, RZ, RZ, 0x2 ;  /* 0x00000002ff007424 */ /* 0x000fca00078e00ff */
[----:B------:R-:W-:-:S04]  /*1690*/  VIADDMNMX.U32 R0, R3, 0xfffffffa, R0, PT ;  /* 0xfffffffa03007846 */ /* 0x000fc80003800000 */
[----:B------:R-:W-:-:S04]  /*16a0*/  SHF.L.U32 R0, R0, 0x2, RZ ;  /* 0x0000000200007819 */ /* 0x000fc800000006ff */
[----:B------:R-:W0:Y:S02]  /*16b0*/  LDC R2, c[0x2][R0+0x24] ;  /* 0x0080090000027b82 */ /* 0x000e240000000800 */
[----:B0-----:R-:W-:-:S04]  /*16c0*/  SHF.R.S32.HI R3, RZ, 0x1f, R2 ;  /* 0x0000001fff037819 */ /* 0x001fc80000011402 */
.L_x_190:
[----:B------:R-:W-:Y:S05]  /*16d0*/  BRX R2 -0x16e0                                (*"BRANCH_TARGETS .L_x_191,.L_x_192,.L_x_5"*) ;  /* 0xffffffe802487949 */ /* 0x000fea000383ffff */
.L_x_192:
        /* <DEDUP_REMOVED lines=9> */
.L_x_41:
[----:B-----5:R-:W-:Y:S01]  /*1770*/  ISETP.GE.AND P0, PT, R9, 0x1, PT ;  /* 0x000000010900780c */ /* 0x020fe20003f06270 */
[----:B------:R-:W-:-:S12]  /*1780*/  IMAD.MOV.U32 R0, RZ, RZ, RZ ;  /* 0x000000ffff007224 */ /* 0x000fd800078e00ff */
[----:B---3--:R-:W-:Y:S05]  /*1790*/  @!P0 BRA `(.L_x_37) ;  /* 0x0000000000448947 */ /* 0x008fea0003800000 */
[----:B------:R-:W1:Y:S01]  /*17a0*/  LDC.64 R4, c[0x0][0x390] ;  /* 0x0000e400ff047b82 */ /* 0x000e620000000a00 */
[----:B------:R-:W-:Y:S02]  /*17b0*/  HFMA2 R9, -RZ, RZ, 0, 0 ;  /* 0x00000000ff097431 */ /* 0x000fe400000001ff */
[----:B------:R-:W-:-:S05]  /*17c0*/  IMAD.MOV.U32 R0, RZ, RZ, RZ ;  /* 0x000000ffff007224 */ /* 0x000fca00078e00ff */
[----:B------:R-:W2:Y:S02]  /*17d0*/  LDC.64 R6, c[0x0][0x380] ;  /* 0x0000e000ff067b82 */ /* 0x000ea40000000a00 */
.L_x_38:
        /* <DEDUP_REMOVED lines=13> */
.L_x_37:
[----:B------:R-:W1:Y:S01]  /*18b0*/  LDCU UR5, c[0x0][0x388] ;  /* 0x00007100ff0577ac */ /* 0x000e620008000800 */
[----:B------:R-:W-:Y:S01]  /*18c0*/  ISETP.NE.AND P0, PT, R0, RZ, PT ;  /* 0x000000ff0000720c */ /* 0x000fe20003f05270 */
[----:B-1----:R-:W-:-:S12]  /*18d0*/  UISETP.NE.AND UP0, UPT, UR4, UR5, UPT ;  /* 0x000000050400728c */ /* 0x002fd8000bf05270 */
[----:B------:R-:W-:Y:S05]  /*18e0*/  @!P0 BRA `(.L_x_39) ;  /* 0x00000000003c8947 */ /* 0x000fea0003800000 */
[----:B------:R-:W1:Y:S08]  /*18f0*/  LDC.64 R4, c[0x0][0x390] ;  /* 0x0000e400ff047b82 */ /* 0x000e700000000a00 */
[----:B------:R-:W2:Y:S02]  /*1900*/  LDC.64 R6, c[0x0][0x380] ;  /* 0x0000e000ff067b82 */ /* 0x000ea40000000a00 */
.L_x_40:
        /* <DEDUP_REMOVED lines=13> */
.L_x_39:
[----:B------:R-:W-:Y:S05]  /*19e0*/  BRA.U !UP0, `(.L_x_5) ;  /* 0x0000005508687547 */ /* 0x000fea000b800000 */
[----:B------:R-:W-:Y:S01]  /*19f0*/  UIADD3 UR4, UPT, UPT, UR4, 0x1, URZ ;  /* 0x0000000104047890 */ /* 0x000fe2000fffe0ff */
[----:B------:R-:W-:Y:S11]  /*1a00*/  BRA `(.L_x_41) ;  /* 0xfffffffc00587947 */ /* 0x000ff6000383ffff */
.L_x_191:
        /* <DEDUP_REMOVED lines=9> */
.L_x_46:
[----:B-----5:R-:W-:Y:S01]  /*1aa0*/  ISETP.GE.AND P0, PT, R9, 0x1, PT ;  /* 0x000000010900780c */ /* 0x020fe20003f06270 */
[----:B------:R-:W-:-:S12]  /*1ab0*/  IMAD.MOV.U32 R0, RZ, RZ, RZ ;  /* 0x000000ffff007224 */ /* 0x000fd800078e00ff */
[----:B---3--:R-:W-:Y:S05]  /*1ac0*/  @!P0 BRA `(.L_x_42) ;  /* 0x0000000000448947 */ /* 0x008fea0003800000 */
[----:B------:R-:W1:Y:S01]  /*1ad0*/  LDC.64 R4, c[0x0][0x390] ;  /* 0x0000e400ff047b82 */ /* 0x000e620000000a00 */
[----:B------:R-:W-:Y:S02]  /*1ae0*/  HFMA2 R9, -RZ, RZ, 0, 0 ;  /* 0x00000000ff097431 */ /* 0x000fe400000001ff */
[----:B------:R-:W-:-:S05]  /*1af0*/  IMAD.MOV.U32 R0, RZ, RZ, RZ ;  /* 0x000000ffff007224 */ /* 0x000fca00078e00ff */
[----:B------:R-:W2:Y:S02]  /*1b00*/  LDC.64 R6, c[0x0][0x380] ;  /* 0x0000e000ff067b82 */ /* 0x000ea40000000a00 */
.L_x_43:
        /* <DEDUP_REMOVED lines=13> */
.L_x_42:
[----:B------:R-:W1:Y:S01]  /*1be0*/  LDCU UR5, c[0x0][0x388] ;  /* 0x00007100ff0577ac */ /* 0x000e620008000800 */
[----:B------:R-:W-:Y:S01]  /*1bf0*/  ISETP.NE.AND P0, PT, R0, RZ, PT ;  /* 0x000000ff0000720c */ /* 0x000fe20003f05270 */
[----:B-1----:R-:W-:-:S12]  /*1c00*/  UISETP.NE.AND UP0, UPT, UR4, UR5, UPT ;  /* 0x000000050400728c */ /* 0x002fd8000bf05270 */
[----:B------:R-:W-:Y:S05]  /*1c10*/  @!P0 BRA `(.L_x_44) ;  /* 0x00000000003c8947 */ /* 0x000fea0003800000 */
[----:B------:R-:W1:Y:S08]  /*1c20*/  LDC.64 R4, c[0x0][0x390] ;  /* 0x0000e400ff047b82 */ /* 0x000e700000000a00 */
[----:B------:R-:W2:Y:S02]  /*1c30*/  LDC.64 R6, c[0x0][0x380] ;  /* 0x0000e000ff067b82 */ /* 0x000ea40000000a00 */
.L_x_45:
        /* <DEDUP_REMOVED lines=13> */
.L_x_44:
[----:B------:R-:W-:Y:S05]  /*1d10*/  BRA.U !UP0, `(.L_x_5) ;  /* 0x00000051089c7547 */ /* 0x000fea000b800000 */
[----:B------:R-:W-:Y:S01]  /*1d20*/  UIADD3 UR4, UPT, UPT, UR4, 0x1, URZ ;  /* 0x0000000104047890 */ /* 0x000fe2000fffe0ff */
[----:B------:R-:W-:Y:S11]  /*1d30*/  BRA `(.L_x_46) ;  /* 0xfffffffc00587947 */ /* 0x000ff6000383ffff */
.L_x_2:
[----:B------:R-:W-:-:S13]  /*1d40*/  ISETP.GT.AND P0, PT, R3, 0xb, PT ;  /* 0x0000000b0300780c */ /* 0x000fda0003f04270 */
[----:B------:R-:W-:Y:S05]  /*1d50*/  @P0 BRA `(.L_x_47) ;  /* 0x0000000c00680947 */ /* 0x000fea0003800000 */
[----:B------:R-:W-:-:S13]  /*1d60*/  ISETP.GT.AND P0, PT, R3, 0x9, PT ;  /* 0x000000090300780c */ /* 0x000fda0003f04270 */
[----:B------:R-:W-:Y:S05]  /*1d70*/  @P0 BRA `(.L_x_48) ;  /* 0x0000000400b00947 */ /* 0x000fea0003800000 */
[----:B------:R-:W-:-:S05]  /*1d80*/  IMAD.MOV.U32 R0, RZ, RZ, 0x2 ;  /* 0x00000002ff007424 */ /* 0x000fca00078e00ff */
[----:B------:R-:W-:-:S05]  /*1d90*/  VIADDMNMX.U32 R0, R3, 0xfffffff8, R0, PT ;  /* 0xfffffff803007846 */ /* 0x000fca0003800000 */
[----:B------:R-:W-:-:S04]  /*1da0*/  IMAD.SHL.U32 R0, R0, 0x4, RZ ;  /* 0x0000000400007824 */ /* 0x000fc800078e00ff */
[----:B------:R-:W0:Y:S02]  /*1db0*/  LDC R2, c[0x2][R0+0x30] ;  /* 0x00800c0000027b82 */ /* 0x000e240000000800 */
[----:B0-----:R-:W-:-:S04]  /*1dc0*/  SHF.R.S32.HI R3, RZ, 0x1f, R2 ;  /* 0x0000001fff037819 */ /* 0x001fc80000011402 */
.L_x_194:
[----:B------:R-:W-:Y:S05]  /*1dd0*/  BRX R2 -0x1de0                                (*"BRANCH_TARGETS .L_x_195,.L_x_196,.L_x_5"*) ;  /* 0xffffffe002887949 */ /* 0x000fea000383ffff */
.L_x_196:
        /* <DEDUP_REMOVED lines=9> */
.L_x_53:
[----:B-----5:R-:W-:Y:S01]  /*1e70*/  ISETP.GE.AND P0, PT, R9, 0x1, PT ;  /* 0x000000010900780c */ /* 0x020fe20003f06270 */
[----:B------:R-:W-:-:S12]  /*1e80*/  IMAD.MOV.U32 R0, RZ, RZ, RZ ;  /* 0x000000ffff007224 */ /* 0x000fd800078e00ff */
[----:B---3--:R-:W-:Y:S05]  /*1e90*/  @!P0 BRA `(.L_x_49) ;  /* 0x0000000000448947 */ /* 0x008fea0003800000 */
[----:B------:R-:W1:Y:S01]  /*1ea0*/  LDC.64 R4, c[0x0][0x390] ;  /* 0x0000e400ff047b82 */ /* 0x000e620000000a00 */
[----:B------:R-:W-:Y:S02]  /*1eb0*/  HFMA2 R0, -RZ, RZ, 0, 0 ;  /* 0x00000000ff007431 */ /* 0x000fe400000001ff */
[----:B------:R-:W-:-:S05]  /*1ec0*/  IMAD.MOV.U32 R9, RZ, RZ, RZ ;  /* 0x000000ffff097224 */ /* 0x000fca00078e00ff */
[----:B------:R-:W2:Y:S02]  /*1ed0*/  LDC.64 R6, c[0x0][0x380] ;  /* 0x0000e000ff067b82 */ /* 0x000ea40000000a00 */
.L_x_50:
        /* <DEDUP_REMOVED lines=13> */
.L_x_49:
[----:B------:R-:W1:Y:S01]  /*1fb0*/  LDCU UR5, c[0x0][0x388] ;  /* 0x00007100ff0577ac */ /* 0x000e620008000800 */
[----:B------:R-:W-:Y:S01]  /*1fc0*/  ISETP.NE.AND P0, PT, R0, RZ, PT ;  /* 0x000000ff0000720c */ /* 0x000fe20003f05270 */
[----:B-1----:R-:W-:-:S12]  /*1fd0*/  UISETP.NE.AND UP0, UPT, UR4, UR5, UPT ;  /* 0x000000050400728c */ /* 0x002fd8000bf05270 */
[----:B------:R-:W-:Y:S05]  /*1fe0*/  @!P0 BRA `(.L_x_51) ;  /* 0x00000000003c8947 */ /* 0x000fea0003800000 */
[----:B------:R-:W1:Y:S08]  /*1ff0*/  LDC.64 R4, c[0x0][0x390] ;  /* 0x0000e400ff047b82 */ /* 0x000e700000000a00 */
[----:B------:R-:W2:Y:S02]  /*2000*/  LDC.64 R6, c[0x0][0x380] ;  /* 0x0000e000ff067b82 */ /* 0x000ea40000000a00 */
.L_x_52:
        /* <DEDUP_REMOVED lines=13> */
.L_x_51:
[----:B------:R-:W-:Y:S05]  /*20e0*/  BRA.U !UP0, `(.L_x_5) ;  /* 0x0000004d08a87547 */ /* 0x000fea000b800000 */
[----:B------:R-:W-:Y:S01]  /*20f0*/  UIADD3 UR4, UPT, UPT, UR4, 0x1, URZ ;  /* 0x0000000104047890 */ /* 0x000fe2000fffe0ff */
[----:B------:R-:W-:Y:S11]  /*2100*/  BRA `(.L_x_53) ;  /* 0xfffffffc00587947 */ /* 0x000ff6000383ffff */
.L_x_195:
        /* <DEDUP_REMOVED lines=9> */
.L_x_58:
[----:B-----5:R-:W-:Y:S01]  /*21a0*/  ISETP.GE.AND P0, PT, R9, 0x1, PT ;  /* 0x000000010900780c */ /* 0x020fe20003f06270 */
[----:B------:R-:W-:-:S12]  /*21b0*/  IMAD.MOV.U32 R0, RZ, RZ, RZ ;  /* 0x000000ffff007224 */ /* 0x000fd800078e00ff */
[----:B---3--:R-:W-:Y:S05]  /*21c0*/  @!P0 BRA `(.L_x_54) ;  /* 0x0000000000448947 */ /* 0x008fea0003800000 */
[----:B------:R-:W1:Y:S01]  /*21d0*/  LDC.64 R4, c[0x0][0x390] ;  /* 0x0000e400ff047b82 */ /* 0x000e620000000a00 */
[----:B------:R-:W-:Y:S02]  /*21e0*/  HFMA2 R0, -RZ, RZ, 0, 0 ;  /* 0x00000000ff007431 */ /* 0x000fe400000001ff */
[----:B------:R-:W-:-:S05]  /*21f0*/  IMAD.MOV.U32 R9, RZ, RZ, RZ ;  /* 0x000000ffff097224 */ /* 0x000fca00078e00ff */
[----:B------:R-:W2:Y:S02]  /*2200*/  LDC.64 R6, c[0x0][0x380] ;  /* 0x0000e000ff067b82 */ /* 0x000ea40000000a00 */
.L_x_55:
        /* <DEDUP_REMOVED lines=13> */
.L_x_54:
[----:B------:R-:W1:Y:S01]  /*22e0*/  LDCU UR5, c[0x0][0x388] ;  /* 0x00007100ff0577ac */ /* 0x000e620008000800 */
[----:B------:R-:W-:Y:S01]  /*22f0*/  ISETP.NE.AND P0, PT, R0, RZ, PT ;  /* 0x000000ff0000720c */ /* 0x000fe20003f05270 */
[----:B-1----:R-:W-:-:S12]  /*2300*/  UISETP.NE.AND UP0, UPT, UR4, UR5, UPT ;  /* 0x000000050400728c */ /* 0x002fd8000bf05270 */
[----:B------:R-:W-:Y:S05]  /*2310*/  @!P0 BRA `(.L_x_56) ;  /* 0x00000000003c8947 */ /* 0x000fea0003800000 */
[----:B------:R-:W1:Y:S08]  /*2320*/  LDC.64 R4, c[0x0][0x390] ;  /* 0x0000e400ff047b82 */ /* 0x000e700000000a00 */
[----:B------:R-:W2:Y:S02]  /*2330*/  LDC.64 R6, c[0x0][0x380] ;  /* 0x0000e000ff067b82 */ /* 0x000ea40000000a00 */
.L_x_57:
        /* <DEDUP_REMOVED lines=13> */
.L_x_56:
[----:B------:R-:W-:Y:S05]  /*2410*/  BRA.U !UP0, `(.L_x_5) ;  /* 0x0000004908dc7547 */ /* 0x000fea000b800000 */
[----:B------:R-:W-:Y:S01]  /*2420*/  UIADD3 UR4, UPT, UPT, UR4, 0x1, URZ ;  /* 0x0000000104047890 */ /* 0x000fe2000fffe0ff */
[----:B------:R-:W-:Y:S11]  /*2430*/  BRA `(.L_x_58) ;  /* 0xfffffffc00587947 */ /* 0x000ff6000383ffff */
.L_x_48:
[----:B------:R-:W-:-:S05]  /*2440*/  HFMA2 R0, -RZ, RZ, 0, 1.1920928955078125e-07 ;  /* 0x00000002ff007431 */ /* 0x000fca00000001ff */
[----:B------:R-:W-:-:S05]  /*2450*/  VIADDMNMX.U32 R0, R3, 0xfffffff6, R0, PT ;  /* 0xfffffff603007846 */ /* 0x000fca0003800000 */
[----:B------:R-:W-:-:S04]  /*2460*/  IMAD.SHL.U32 R0, R0, 0x4, RZ ;  /* 0x0000000400007824 */ /* 0x000fc800078e00ff */
[----:B------:R-:W0:Y:S02]  /*2470*/  LDC R2, c[0x2][R0+0x3c] ;  /* 0x00800f0000027b82 */ /* 0x000e240000000800 */
[----:B0-----:R-:W-:-:S04]  /*2480*/  SHF.R.S32.HI R3, RZ, 0x1f, R2 ;  /* 0x0000001fff037819 */ /* 0x001fc80000011402 */
.L_x_198:
[----:B------:R-:W-:Y:S05]  /*2490*/  BRX R2 -0x24a0                                (*"BRANCH_TARGETS .L_x_199,.L_x_200,.L_x_5"*) ;  /* 0xffffffd802d87949 */ /* 0x000fea000383ffff */
.L_x_200:
        /* <DEDUP_REMOVED lines=9> */
.L_x_63:
[----:B-----5:R-:W-:Y:S01]  /*2530*/  ISETP.GE.AND P0, PT, R9, 0x1, PT ;  /* 0x000000010900780c */ /* 0x020fe20003f06270 */
[----:B------:R-:W-:-:S12]  /*2540*/  HFMA2 R0, -RZ, RZ, 0, 0 ;  /* 0x00000000ff007431 */ /* 0x000fd800000001ff */
[----:B---3--:R-:W-:Y:S05]  /*2550*/  @!P0 BRA `(.L_x_59) ;  /* 0x0000000000448947 */ /* 0x008fea0003800000 */
[----:B------:R-:W1:Y:S01]  /*2560*/  LDC.64 R4, c[0x0][0x390] ;  /* 0x0000e400ff047b82 */ /* 0x000e620000000a00 */
[----:B------:R-:W-:Y:S02]  /*2570*/  IMAD.MOV.U32 R9, RZ, RZ, RZ ;  /* 0x000000ffff097224 */ /* 0x000fe400078e00ff */
[----:B------:R-:W-:-:S05]  /*2580*/  IMAD.MOV.U32 R0, RZ, RZ, RZ ;  /* 0x000000ffff007224 */ /* 0x000fca00078e00ff */
[----:B------:R-:W2:Y:S02]  /*2590*/  LDC.64 R6, c[0x0][0x380] ;  /* 0x0000e000ff067b82 */ /* 0x000ea40000000a00 */
.L_x_60:
        /* <DEDUP_REMOVED lines=13> */
.L_x_59:
[----:B------:R-:W1:Y:S01]  /*2670*/  LDCU UR5, c[0x0][0x388] ;  /* 0x00007100ff0577ac */ /* 0x000e620008000800 */
[----:B------:R-:W-:Y:S01]  /*2680*/  ISETP.NE.AND P0, PT, R0, RZ, PT ;  /* 0x000000ff0000720c */ /* 0x000fe20003f05270 */
[----:B-1----:R-:W-:-:S12]  /*2690*/  UISETP.NE.AND UP0, UPT, UR4, UR5, UPT ;  /* 0x000000050400728c */ /* 0x002fd8000bf05270 */
[----:B------:R-:W-:Y:S05]  /*26a0*/  @!P0 BRA `(.L_x_61) ;  /* 0x00000000003c8947 */ /* 0x000fea0003800000 */
[----:B------:R-:W1:Y:S08]  /*26b0*/  LDC.64 R4, c[0x0][0x390] ;  /* 0x0000e400ff047b82 */ /* 0x000e700000000a00 */
[----:B------:R-:W2:Y:S02]  /*26c0*/  LDC.64 R6, c[0x0][0x380] ;  /* 0x0000e000ff067b82 */ /* 0x000ea40000000a00 */
.L_x_62:
        /* <DEDUP_REMOVED lines=13> */
.L_x_61:
[----:B------:R-:W-:Y:S05]  /*27a0*/  BRA.U !UP0, `(.L_x_5) ;  /* 0x0000004508f87547 */ /* 0x000fea000b800000 */
[----:B------:R-:W-:Y:S01]  /*27b0*/  UIADD3 UR4, UPT, UPT, UR4, 0x1, URZ ;  /* 0x0000000104047890 */ /* 0x000fe2000fffe0ff */
[----:B------:R-:W-:Y:S11]  /*27c0*/  BRA `(.L_x_63) ;  /* 0xfffffffc00587947 */ /* 0x000ff6000383ffff */
.L_x_199:
        /* <DEDUP_REMOVED lines=9> */
.L_x_68:
[----:B-----5:R-:W-:Y:S01]  /*2860*/  ISETP.GE.AND P0, PT, R9, 0x1, PT ;  /* 0x000000010900780c */ /* 0x020fe20003f06270 */
[----:B------:R-:W-:-:S12]  /*2870*/  HFMA2 R0, -RZ, RZ, 0, 0 ;  /* 0x00000000ff007431 */ /* 0x000fd800000001ff */
[----:B---3--:R-:W-:Y:S05]  /*2880*/  @!P0 BRA `(.L_x_64) ;  /* 0x0000000000448947 */ /* 0x008fea0003800000 */
[----:B------:R-:W1:Y:S01]  /*2890*/  LDC.64 R4, c[0x0][0x390] ;  /* 0x0000e400ff047b82 */ /* 0x000e620000000a00 */
[----:B------:R-:W-:Y:S02]  /*28a0*/  IMAD.MOV.U32 R9, RZ, RZ, RZ ;  /* 0x000000ffff097224 */ /* 0x000fe400078e00ff */
[----:B------:R-:W-:-:S05]  /*28b0*/  IMAD.MOV.U32 R0, RZ, RZ, RZ ;  /* 0x000000ffff007224 */ /* 0x000fca00078e00ff */
[----:B------:R-:W2:Y:S02]  /*28c0*/  LDC.64 R6, c[0x0][0x380] ;  /* 0x0000e000ff067b82 */ /* 0x000ea40000000a00 */
.L_x_65:
        /* <DEDUP_REMOVED lines=13> */
.L_x_64:
[----:B------:R-:W1:Y:S01]  /*29a0*/  LDCU UR5, c[0x0][0x388] ;  /* 0x00007100ff0577ac */ /* 0x000e620008000800 */
[----:B------:R-:W-:Y:S01]  /*29b0*/  ISETP.NE.AND P0, PT, R0, RZ, PT ;  /* 0x000000ff0000720c */ /* 0x000fe20003f05270 */
[----:B-1----:R-:W-:-:S12]  /*29c0*/  UISETP.NE.AND UP0, UPT, UR4, UR5, UPT ;  /* 0x000000050400728c */ /* 0x002fd8000bf05270 */
[----:B------:R-:W-:Y:S05]  /*29d0*/  @!P0 BRA `(.L_x_66) ;  /* 0x00000000003c8947 */ /* 0x000fea0003800000 */
[----:B------:R-:W1:Y:S08]  /*29e0*/  LDC.64 R4, c[0x0][0x390] ;  /* 0x0000e400ff047b82 */ /* 0x000e700000000a00 */
[----:B------:R-:W2:Y:S02]  /*29f0*/  LDC.64 R6, c[0x0][0x380] ;  /* 0x0000e000ff067b82 */ /* 0x000ea40000000a00 */
.L_x_67:
        /* <DEDUP_REMOVED lines=13> */
.L_x_66:
[----:B------:R-:W-:Y:S05]  /*2ad0*/  BRA.U !UP0, `(.L_x_5) ;  /* 0x00000045082c7547 */ /* 0x000fea000b800000 */
[----:B------:R-:W-:Y:S01]  /*2ae0*/  UIADD3 UR4, UPT, UPT, UR4, 0x1, URZ ;  /* 0x0000000104047890 */ /* 0x000fe2000fffe0ff */
[----:B------:R-:W-:Y:S11]  /*2af0*/  BRA `(.L_x_68) ;  /* 0xfffffffc00587947 */ /* 0x000ff6000383ffff */
.L_x_47:
[----:B------:R-:W-:-:S13]  /*2b00*/  ISETP.GT.AND P0, PT, R3, 0xd, PT ;  /* 0x0000000d0300780c */ /* 0x000fda0003f04270 */
[----:B------:R-:W-:Y:S05]  /*2b10*/  @P0 BRA `(.L_x_69) ;  /* 0x0000000400b00947 */ /* 0x000fea0003800000 */
[----:B------:R-:W-:-:S05]  /*2b20*/  IMAD.MOV.U32 R0, RZ, RZ, 0x2 ;  /* 0x00000002ff007424 */ /* 0x000fca00078e00ff */
[----:B------:R-:W-:-:S04]  /*2b30*/  VIADDMNMX.U32 R0, R3, 0xfffffff4, R0, PT ;  /* 0xfffffff403007846 */ /* 0x000fc80003800000 */
[----:B------:R-:W-:-:S04]  /*2b40*/  SHF.L.U32 R0, R0, 0x2, RZ ;  /* 0x0000000200007819 */ /* 0x000fc800000006ff */
[----:B------:R-:W0:Y:S02]  /*2b50*/  LDC R2, c[0x2][R0+0x48] ;  /* 0x0080120000027b82 */ /* 0x000e240000000800 */
[----:B0-----:R-:W-:-:S04]  /*2b60*/  SHF.R.S32.HI R3, RZ, 0x1f, R2 ;  /* 0x0000001fff037819 */ /* 0x001fc80000011402 */
.L_x_202:
[----:B------:R-:W-:Y:S05]  /*2b70*/  BRX R2 -0x2b80                                (*"BRANCH_TARGETS .L_x_203,.L_x_204,.L_x_5"*) ;  /* 0xffffffd402207949 */ /* 0x000fea000383ffff */
.L_x_204:
        /* <DEDUP_REMOVED lines=9> */
.L_x_74:
[----:B-----5:R-:W-:Y:S01]  /*2c10*/  ISETP.GE.AND P0, PT, R9, 0x1, PT ;  /* 0x000000010900780c */ /* 0x020fe20003f06270 */
[----:B------:R-:W-:-:S12]  /*2c20*/  IMAD.MOV.U32 R0, RZ, RZ, RZ ;  /* 0x000000ffff007224 */ /* 0x000fd800078e00ff */
[----:B---3--:R-:W-:Y:S05]  /*2c30*/  @!P0 BRA `(.L_x_70) ;  /* 0x0000000000448947 */ /* 0x008fea0003800000 */
[----:B------:R-:W1:Y:S01]  /*2c40*/  LDC.64 R4, c[0x0][0x390] ;  /* 0x0000e400ff047b82 */ /* 0x000e620000000a00 */
[----:B------:R-:W-:Y:S02]  /*2c50*/  HFMA2 R9, -RZ, RZ, 0, 0 ;  /* 0x00000000ff097431 */ /* 0x000fe400000001ff */
[----:B------:R-:W-:-:S05]  /*2c60*/  IMAD.MOV.U32 R0, RZ, RZ, RZ ;  /* 0x000000ffff007224 */ /* 0x000fca00078e00ff */
[----:B------:R-:W2:Y:S02]  /*2c70*/  LDC.64 R6, c[0x0][0x380] ;  /* 0x0000e000ff067b82 */ /* 0x000ea40000000a00 */
.L_x_71:
        /* <DEDUP_REMOVED lines=13> */
.L_x_70:
[----:B------:R-:W1:Y:S01]  /*2d50*/  LDCU UR5, c[0x0][0x388] ;  /* 0x00007100ff0577ac */ /* 0x000e620008000800 */
[----:B------:R-:W-:Y:S01]  /*2d60*/  ISETP.NE.AND P0, PT, R0, RZ, PT ;  /* 0x000000ff0000720c */ /* 0x000fe20003f05270 */
[----:B-1----:R-:W-:-:S12]  /*2d70*/  UISETP.NE.AND UP0, UPT, UR4, UR5, UPT ;  /* 0x000000050400728c */ /* 0x002fd8000bf05270 */
[----:B------:R-:W-:Y:S05]  /*2d80*/  @!P0 BRA `(.L_x_72) ;  /* 0x00000000003c8947 */ /* 0x000fea0003800000 */
[----:B------:R-:W1:Y:S08]  /*2d90*/  LDC.64 R4, c[0x0][0x390] ;  /* 0x0000e400ff047b82 */ /* 0x000e700000000a00 */
[----:B------:R-:W2:Y:S02]  /*2da0*/  LDC.64 R6, c[0x0][0x380] ;  /* 0x0000e000ff067b82 */ /* 0x000ea40000000a00 */
.L_x_73:
        /* <DEDUP_REMOVED lines=13> */
.L_x_72:
[----:B------:R-:W-:Y:S05]  /*2e80*/  BRA.U !UP0, `(.L_x_5) ;  /* 0x0000004108407547 */ /* 0x000fea000b800000 */
[----:B------:R-:W-:Y:S01]  /*2e90*/  UIADD3 UR4, UPT, UPT, UR4, 0x1, URZ ;  /* 0x0000000104047890 */ /* 0x000fe2000fffe0ff */
[----:B------:R-:W-:Y:S11]  /*2ea0*/  BRA `(.L_x_74) ;  /* 0xfffffffc00587947 */ /* 0x000ff6000383ffff */
.L_x_203:
        /* <DEDUP_REMOVED lines=9> */
.L_x_79:
[----:B-----5:R-:W-:Y:S01]  /*2f40*/  ISETP.GE.AND P0, PT, R9, 0x1, PT ;  /* 0x000000010900780c */ /* 0x020fe20003f06270 */
[----:B------:R-:W-:-:S12]  /*2f50*/  IMAD.MOV.U32 R0, RZ, RZ, RZ ;  /* 0x000000ffff007224 */ /* 0x000fd800078e00ff */
[----:B---3--:R-:W-:Y:S05]  /*2f60*/  @!P0 BRA `(.L_x_75) ;  /* 0x0000000000448947 */ /* 0x008fea0003800000 */
[----:B------:R-:W1:Y:S01]  /*2f70*/  LDC.64 R4, c[0x0][0x390] ;  /* 0x0000e400ff047b82 */ /* 0x000e620000000a00 */
[----:B------:R-:W-:Y:S02]  /*2f80*/  HFMA2 R9, -RZ, RZ, 0, 0 ;  /* 0x00000000ff097431 */ /* 0x000fe400000001ff */
[----:B------:R-:W-:-:S05]  /*2f90*/  IMAD.MOV.U32 R0, RZ, RZ, RZ ;  /* 0x000000ffff007224 */ /* 0x000fca00078e00ff */
[----:B------:R-:W2:Y:S02]  /*2fa0*/  LDC.64 R6, c[0x0][0x380] ;  /* 0x0000e000ff067b82 */ /* 0x000ea40000000a00 */
.L_x_76:
        /* <DEDUP_REMOVED lines=13> */
.L_x_75:
[----:B------:R-:W1:Y:S01]  /*3080*/  LDCU UR5, c[0x0][0x388] ;  /* 0x00007100ff0577ac */ /* 0x000e620008000800 */
[----:B------:R-:W-:Y:S01]  /*3090*/  ISETP.NE.AND P0, PT, R0, RZ, PT ;  /* 0x000000ff0000720c */ /* 0x000fe20003f05270 */
[----:B-1----:R-:W-:-:S12]  /*30a0*/  UISETP.NE.AND UP0, UPT, UR4, UR5, UPT ;  /* 0x000000050400728c */ /* 0x002fd8000bf05270 */
[----:B------:R-:W-:Y:S05]  /*30b0*/  @!P0 BRA `(.L_x_77) ;  /* 0x00000000003c8947 */ /* 0x000fea0003800000 */
[----:B------:R-:W1:Y:S08]  /*30c0*/  LDC.64 R4, c[0x0][0x390] ;  /* 0x0000e400ff047b82 */ /* 0x000e700000000a00 */
[----:B------:R-:W2:Y:S02]  /*30d0*/  LDC.64 R6, c[0x0][0x380] ;  /* 0x0000e000ff067b82 */ /* 0x000ea40000000a00 */
.L_x_78:
        /* <DEDUP_REMOVED lines=13> */
.L_x_77:
[----:B------:R-:W-:Y:S05]  /*31b0*/  BRA.U !UP0, `(.L_x_5) ;  /* 0x0000003d08747547 */ /* 0x000fea000b800000 */
[----:B------:R-:W-:Y:S01]  /*31c0*/  UIADD3 UR4, UPT, UPT, UR4, 0x1, URZ ;  /* 0x0000000104047890 */ /* 0x000fe2000fffe0ff */
[----:B------:R-:W-:Y:S11]  /*31d0*/  BRA `(.L_x_79) ;  /* 0xfffffffc00587947 */ /* 0x000ff6000383ffff */
.L_x_69:
[----:B------:R-:W-:-:S05]  /*31e0*/  IMAD.MOV.U32 R0, RZ, RZ, 0x2 ;  /* 0x00000002ff007424 */ /* 0x000fca00078e00ff */
[----:B------:R-:W-:-:S05]  /*31f0*/  VIADDMNMX.U32 R0, R3, 0xfffffff2, R0, PT ;  /* 0xfffffff203007846 */ /* 0x000fca0003800000 */
[----:B------:R-:W-:-:S04]  /*3200*/  IMAD.SHL.U32 R0, R0, 0x4, RZ ;  /* 0x0000000400007824 */ /* 0x000fc800078e00ff */
[----:B------:R-:W0:Y:S02]  /*3210*/  LDC R2, c[0x2][R0+0x54] ;  /* 0x0080150000027b82 */ /* 0x000e240000000800 */
[----:B0-----:R-:W-:-:S04]  /*3220*/  SHF.R.S32.HI R3, RZ, 0x1f, R2 ;  /* 0x0000001fff037819 */ /* 0x001fc80000011402 */
.L_x_206:
[----:B------:R-:W-:Y:S05]  /*3230*/  BRX R2 -0x3240                                (*"BRANCH_TARGETS .L_x_207,.L_x_208,.L_x_5"*) ;  /* 0xffffffcc02707949 */ /* 0x000fea000383ffff */
.L_x_208:
        /* <DEDUP_REMOVED lines=9> */
.L_x_84:
[----:B-----5:R-:W-:Y:S01]  /*32d0*/  ISETP.GE.AND P0, PT, R9, 0x1, PT ;  /* 0x000000010900780c */ /* 0x020fe20003f06270 */
[----:B------:R-:W-:-:S12]  /*32e0*/  IMAD.MOV.U32 R0, RZ, RZ, RZ ;  /* 0x000000ffff007224 */ /* 0x000fd800078e00ff */
[----:B---3--:R-:W-:Y:S05]  /*32f0*/  @!P0 BRA `(.L_x_80) ;  /* 0x0000000000448947 */ /* 0x008fea0003800000 */
[----:B------:R-:W1:Y:S01]  /*3300*/  LDC.64 R4, c[0x0][0x390] ;  /* 0x0000e400ff047b82 */ /* 0x000e620000000a00 */
[----:B------:R-:W-:Y:S02]  /*3310*/  HFMA2 R0, -RZ, RZ, 0, 0 ;  /* 0x00000000ff007431 */ /* 0x000fe400000001ff */
[----:B------:R-:W-:-:S05]  /*3320*/  IMAD.MOV.U32 R9, RZ, RZ, RZ ;  /* 0x000000ffff097224 */ /* 0x000fca00078e00ff */
[----:B------:R-:W2:Y:S02]  /*3330*/  LDC.64 R6, c[0x0][0x380] ;  /* 0x0000e000ff067b82 */ /* 0x000ea40000000a00 */
.L_x_81:
        /* <DEDUP_REMOVED lines=13> */
.L_x_80:
[----:B------:R-:W1:Y:S01]  /*3410*/  LDCU UR5, c[0x0][0x388] ;  /* 0x00007100ff0577ac */ /* 0x000e620008000800 */
[----:B------:R-:W-:Y:S01]  /*3420*/  ISETP.NE.AND P0, PT, R0, RZ, PT ;  /* 0x000000ff0000720c */ /* 0x000fe20003f05270 */
[----:B-1----:R-:W-:-:S12]  /*3430*/  UISETP.NE.AND UP0, UPT, UR4, UR5, UPT ;  /* 0x000000050400728c */ /* 0x002fd8000bf05270 */
[----:B------:R-:W-:Y:S05]  /*3440*/  @!P0 BRA `(.L_x_82) ;  /* 0x00000000003c8947 */ /* 0x000fea0003800000 */
[----:B------:R-:W1:Y:S08]  /*3450*/  LDC.64 R4, c[0x0][0x390] ;  /* 0x0000e400ff047b82 */ /* 0x000e700000000a00 */
[----:B------:R-:W2:Y:S02]  /*3460*/  LDC.64 R6, c[0x0][0x380] ;  /* 0x0000e000ff067b82 */ /* 0x000ea40000000a00 */
.L_x_83:
        /* <DEDUP_REMOVED lines=13> */
.L_x_82:
[----:B------:R-:W-:Y:S05]  /*3540*/  BRA.U !UP0, `(.L_x_5) ;  /* 0x0000003908907547 */ /* 0x000fea000b800000 */
[----:B------:R-:W-:Y:S01]  /*3550*/  UIADD3 UR4, UPT, UPT, UR4, 0x1, URZ ;  /* 0x0000000104047890 */ /* 0x000fe2000fffe0ff */
[----:B------:R-:W-:Y:S11]  /*3560*/  BRA `(.L_x_84) ;  /* 0xfffffffc00587947 */ /* 0x000ff6000383ffff */
.L_x_207:
        /* <DEDUP_REMOVED lines=9> */
.L_x_89:
[----:B-----5:R-:W-:Y:S01]  /*3600*/  ISETP.GE.AND P0, PT, R9, 0x1, PT ;  /* 0x000000010900780c */ /* 0x020fe20003f06270 */
[----:B------:R-:W-:-:S12]  /*3610*/  IMAD.MOV.U32 R0, RZ, RZ, RZ ;  /* 0x000000ffff007224 */ /* 0x000fd800078e00ff */
[----:B---3--:R-:W-:Y:S05]  /*3620*/  @!P0 BRA `(.L_x_85) ;  /* 0x0000000000448947 */ /* 0x008fea0003800000 */
[----:B------:R-:W1:Y:S01]  /*3630*/  LDC.64 R4, c[0x0][0x390] ;  /* 0x0000e400ff047b82 */ /* 0x000e620000000a00 */
[----:B------:R-:W-:Y:S02]  /*3640*/  HFMA2 R0, -RZ, RZ, 0, 0 ;  /* 0x00000000ff007431 */ /* 0x000fe400000001ff */
[----:B------:R-:W-:-:S05]  /*3650*/  IMAD.MOV.U32 R9, RZ, RZ, RZ ;  /* 0x000000ffff097224 */ /* 0x000fca00078e00ff */
[----:B------:R-:W2:Y:S02]  /*3660*/  LDC.64 R6, c[0x0][0x380] ;  /* 0x0000e000ff067b82 */ /* 0x000ea40000000a00 */
.L_x_86:
        /* <DEDUP_REMOVED lines=13> */
.L_x_85:
[----:B------:R-:W1:Y:S01]  /*3740*/  LDCU UR5, c[0x0][0x388] ;  /* 0x00007100ff0577ac */ /* 0x000e620008000800 */
[----:B------:R-:W-:Y:S01]  /*3750*/  ISETP.NE.AND P0, PT, R0, RZ, PT ;  /* 0x000000ff0000720c */ /* 0x000fe20003f05270 */
[----:B-1----:R-:W-:-:S12]  /*3760*/  UISETP.NE.AND UP0, UPT, UR4, UR5, UPT ;  /* 0x000000050400728c */ /* 0x002fd8000bf05270 */
[----:B------:R-:W-:Y:S05]  /*3770*/  @!P0 BRA `(.L_x_87) ;  /* 0x00000000003c8947 */ /* 0x000fea0003800000 */
[----:B------:R-:W1:Y:S08]  /*3780*/  LDC.64 R4, c[0x0][0x390] ;  /* 0x0000e400ff047b82 */ /* 0x000e700000000a00 */
[----:B------:R-:W2:Y:S02]  /*3790*/  LDC.64 R6, c[0x0][0x380] ;  /* 0x0000e000ff067b82 */ /* 0x000ea40000000a00 */
.L_x_88:
        /* <DEDUP_REMOVED lines=13> */
.L_x_87:
[----:B------:R-:W-:Y:S05]  /*3870*/  BRA.U !UP0, `(.L_x_5) ;  /* 0x0000003508c47547 */ /* 0x000fea000b800000 */
[----:B------:R-:W-:Y:S01]  /*3880*/  UIADD3 UR4, UPT, UPT, UR4, 0x1, URZ ;  /* 0x0000000104047890 */ /* 0x000fe2000fffe0ff */
[----:B------:R-:W-:Y:S11]  /*3890*/  BRA `(.L_x_89) ;  /* 0xfffffffc00587947 */ /* 0x000ff6000383ffff */
.L_x_1:
[----:B------:R-:W-:-:S13]  /*38a0*/  ISETP.GT.AND P0, PT, R3, 0x17, PT ;  /* 0x000000170300780c */ /* 0x000fda0003f04270 */
[----:B------:R-:W-:Y:S05]  /*38b0*/  @P0 BRA `(.L_x_90) ;  /* 0x0000001800d80947 */ /* 0x000fea0003800000 */
[----:B------:R-:W-:-:S13]  /*38c0*/  ISETP.GT.AND P0, PT, R3, 0x13, PT ;  /* 0x000000130300780c */ /* 0x000fda0003f04270 */
[----:B------:R-:W-:Y:S05]  /*38d0*/  @P0 BRA `(.L_x_91) ;  /* 0x0000000c00680947 */ /* 0x000fea0003800000 */
[----:B------:R-:W-:-:S13]  /*38e0*/  ISETP.GT.AND P0, PT, R3, 0x11, PT ;  /* 0x000000110300780c */ /* 0x000fda0003f04270 */
[----:B------:R-:W-:Y:S05]  /*38f0*/  @P0 BRA `(.L_x_92) ;  /* 0x0000000400b00947 */ /* 0x000fea0003800000 */
[----:B------:R-:W-:-:S05]  /*3900*/  HFMA2 R0, -RZ, RZ, 0, 1.1920928955078125e-07 ;  /* 0x00000002ff007431 */ /* 0x000fca00000001ff */
[----:B------:R-:W-:-:S05]  /*3910*/  VIADDMNMX.U32 R0, R3, 0xfffffff0, R0, PT ;  /* 0xfffffff003007846 */ /* 0x000fca0003800000 */
[----:B------:R-:W-:-:S04]  /*3920*/  IMAD.SHL.U32 R0, R0, 0x4, RZ ;  /* 0x0000000400007824 */ /* 0x000fc800078e00ff */
[----:B------:R-:W0:Y:S02]  /*3930*/  LDC R2, c[0x2][R0+0x60] ;  /* 0x0080180000027b82 */ /* 0x000e240000000800 */
[----:B0-----:R-:W-:-:S04]  /*3940*/  SHF.R.S32.HI R3, RZ, 0x1f, R2 ;  /* 0x0000001fff037819 */ /* 0x001fc80000011402 */
.L_x_210:
[----:B------:R-:W-:Y:S05]  /*3950*/  BRX R2 -0x3960                                (*"BRANCH_TARGETS .L_x_211,.L_x_212,.L_x_5"*) ;  /* 0xffffffc402a87949 */ /* 0x000fea000383ffff */
.L_x_212:
[----:B------:R-:W0:Y:S01]  /*3960*/  LDC.64 R2, c[0x0][0x380] ;  /* 0x0000e000ff027b82 */ /* 0x000e220000000a00 */
[----:B------:R-:W1:Y:S01]  /*3970*/  LDCU UR4, c[0x0][0x388] ;  /* 0x00007100ff0477ac */ /* 0x000e620008000800 */
[----:B------:R-:W-:Y:S01]  /*3980*/  IMAD.MOV.U32 R5, RZ, RZ, 0x1 ;  /* 0x00000001ff057424 */ /* 0x000fe200078e00ff */
[----:B-1----:R-:W-:-:S04]  /*3990*/  UISETP.GE.AND UP0, UPT, UR4, 0x2, UPT ;  /* 0x000000020400788c */ /* 0x002fc8000bf06270 */
[----:B0-----:R4:W-:Y:S05]  /*39a0*/  STG.E desc[UR6][R2.64], R5 ;  /* 0x0000000502007986 */ /* 0x0019ea000c101906 */
[----:B------:R-:W-:Y:S05]  /*39b0*/  BRA.U !UP0, `(.L_x_5) ;  /* 0x0000003508747547 */ /* 0x000fea000b800000 */
[----:B----4-:R-:W0:Y:S02]  /*39c0*/  LDC.64 R2, c[0x0][0x390] ;  /* 0x0000e400ff027b82 */ /* 0x010e240000000a00 */
[----:B0-----:R0:W5:Y:S01]  /*39d0*/  LDG.E R9, desc[UR6][R2.64] ;  /* 0x0000000602097981 */ /* 0x001162000c1e1900 */
[----:B------:R-:W-:-:S05]  /*39e0*/  UMOV UR4, 0x2 ;  /* 0x0000000200047882 */ /* 0x000fca0000000000 */
.L_x_97:
[----:B-----5:R-:W-:Y:S01]  /*39f0*/  ISETP.GE.AND P0, PT, R9, 0x1, PT ;  /* 0x000000010900780c */ /* 0x020fe20003f06270 */
[----:B------:R-:W-:-:S12]  /*3a00*/  HFMA2 R0, -RZ, RZ, 0, 0 ;  /* 0x00000000ff007431 */ /* 0x000fd800000001ff */
[----:B---3--:R-:W-:Y:S05]  /*3a10*/  @!P0 BRA `(.L_x_93) ;  /* 0x0000000000448947 */ /* 0x008fea0003800000 */
[----:B------:R-:W1:Y:S01]  /*3a20*/  LDC.64 R4, c[0x0][0x390] ;  /* 0x0000e400ff047b82 */ /* 0x000e620000000a00 */
[----:B------:R-:W-:Y:S02]  /*3a30*/  IMAD.MOV.U32 R9, RZ, RZ, RZ ;  /* 0x000000ffff097224 */ /* 0x000fe400078e00ff */
[----:B------:R-:W-:-:S05]  /*3a40*/  IMAD.MOV.U32 R0, RZ, RZ, RZ ;  /* 0x000000ffff007224 */ /* 0x000fca00078e00ff */
[----:B------:R-:W2:Y:S02]  /*3a50*/  LDC.64 R6, c[0x0][0x380] ;  /* 0x0000e000ff067b82 */ /* 0x000ea40000000a00 */
.L_x_94:
        /* <DEDUP_REMOVED lines=13> */
.L_x_93:
[----:B------:R-:W1:Y:S01]  /*3b30*/  LDCU UR5, c[0x0][0x388] ;  /* 0x00007100ff0577ac */ /* 0x000e620008000800 */
[----:B------:R-:W-:Y:S01]  /*3b40*/  ISETP.NE.AND P0, PT, R0, RZ, PT ;  /* 0x000000ff0000720c */ /* 0x000fe20003f05270 */
[----:B-1----:R-:W-:-:S12]  /*3b50*/  UISETP.NE.AND UP0, UPT, UR4, UR5, UPT ;  /* 0x000000050400728c */ /* 0x002fd8000bf05270 */
[----:B------:R-:W-:Y:S05]  /*3b60*/  @!P0 BRA `(.L_x_95) ;  /* 0x00000000003c8947 */ /* 0x000fea0003800000 */
[----:B------:R-:W1:Y:S08]  /*3b70*/  LDC.64 R4, c[0x0][0x390] ;  /* 0x0000e400ff047b82 */ /* 0x000e700000000a00 */
[----:B------:R-:W2:Y:S02]  /*3b80*/  LDC.64 R6, c[0x0][0x380] ;  /* 0x0000e000ff067b82 */ /* 0x000ea40000000a00 */
.L_x_96:
        /* <DEDUP_REMOVED lines=13> */
.L_x_95:
[----:B------:R-:W-:Y:S05]  /*3c60*/  BRA.U !UP0, `(.L_x_5) ;  /* 0x0000003108c87547 */ /* 0x000fea000b800000 */
[----:B------:R-:W-:Y:S01]  /*3c70*/  UIADD3 UR4, UPT, UPT, UR4, 0x1, URZ ;  /* 0x0000000104047890 */ /* 0x000fe2000fffe0ff */
[----:B------:R-:W-:Y:S11]  /*3c80*/  BRA `(.L_x_97) ;  /* 0xfffffffc00587947 */ /* 0x000ff6000383ffff */
.L_x_211:
[----:B------:R-:W0:Y:S01]  /*3c90*/  LDC.64 R2, c[0x0][0x380] ;  /* 0x0000e000ff027b82 */ /* 0x000e220000000a00 */
[----:B------:R-:W1:Y:S01]  /*3ca0*/  LDCU UR4, c[0x0][0x388] ;  /* 0x00007100ff0477ac */ /* 0x000e620008000800 */
[----:B------:R-:W-:Y:S01]  /*3cb0*/  IMAD.MOV.U32 R5, RZ, RZ, 0x1 ;  /* 0x00000001ff057424 */ /* 0x000fe200078e00ff */
[----:B-1----:R-:W-:-:S04]  /*3cc0*/  UISETP.GE.AND UP0, UPT, UR4, 0x2, UPT ;  /* 0x000000020400788c */ /* 0x002fc8000bf06270 */
[----:B0-----:R2:W-:Y:S05]  /*3cd0*/  STG.E desc[UR6][R2.64], R5 ;  /* 0x0000000502007986 */ /* 0x0015ea000c101906 */
[----:B------:R-:W-:Y:S05]  /*3ce0*/  BRA.U !UP0, `(.L_x_5) ;  /* 0x0000003108a87547 */ /* 0x000fea000b800000 */
[----:B--2---:R-:W0:Y:S02]  /*3cf0*/  LDC.64 R2, c[0x0][0x390] ;  /* 0x0000e400ff027b82 */ /* 0x004e240000000a00 */
[----:B0-----:R0:W5:Y:S01]  /*3d00*/  LDG.E R9, desc[UR6][R2.64] ;  /* 0x0000000602097981 */ /* 0x001162000c1e1900 */
[----:B------:R-:W-:-:S05]  /*3d10*/  UMOV UR4, 0x2 ;  /* 0x0000000200047882 */ /* 0x000fca0000000000 */
.L_x_102:
[----:B-----5:R-:W-:Y:S01]  /*3d20*/  ISETP.GE.AND P0, PT, R9, 0x1, PT ;  /* 0x000000010900780c */ /* 0x020fe20003f06270 */
[----:B------:R-:W-:-:S12]  /*3d30*/  HFMA2 R0, -RZ, RZ, 0, 0 ;  /* 0x00000000ff007431 */ /* 0x000fd800000001ff */
[----:B---3--:R-:W-:Y:S05]  /*3d40*/  @!P0 BRA `(.L_x_98) ;  /* 0x0000000000448947 */ /* 0x008fea0003800000 */
[----:B------:R-:W1:Y:S01]  /*3d50*/  LDC.64 R4, c[0x0][0x390] ;  /* 0x0000e400ff047b82 */ /* 0x000e620000000a00 */
[----:B------:R-:W-:Y:S02]  /*3d60*/  IMAD.MOV.U32 R9, RZ, RZ, RZ ;  /* 0x000000ffff097224 */ /* 0x000fe400078e00ff */
[----:B------:R-:W-:-:S05]  /*3d70*/  IMAD.MOV.U32 R0, RZ, RZ, RZ ;  /* 0x000000ffff007224 */ /* 0x000fca00078e00ff */
[----:B------:R-:W2:Y:S02]  /*3d80*/  LDC.64 R6, c[0x0][0x380] ;  /* 0x0000e000ff067b82 */ /* 0x000ea40000000a00 */
.L_x_99:
        /* <DEDUP_REMOVED lines=13> */
.L_x_98:
[----:B------:R-:W1:Y:S01]  /*3e60*/  LDCU UR5, c[0x0][0x388] ;  /* 0x00007100ff0577ac */ /* 0x000e620008000800 */
[----:B------:R-:W-:Y:S01]  /*3e70*/  ISETP.NE.AND P0, PT, R0, RZ, PT ;  /* 0x000000ff0000720c */ /* 0x000fe20003f05270 */
[----:B-1----:R-:W-:-:S12]  /*3e80*/  UISETP.NE.AND UP0, UPT, UR4, UR5, UPT ;  /* 0x000000050400728c */ /* 0x002fd8000bf05270 */
[----:B------:R-:W-:Y:S05]  /*3e90*/  @!P0 BRA `(.L_x_100) ;  /* 0x00000000003c8947 */ /* 0x000fea0003800000 */
[----:B------:R-:W1:Y:S08]  /*3ea0*/  LDC.64 R4, c[0x0][0x390] ;  /* 0x0000e400ff047b82 */ /* 0x000e700000000a00 */
[----:B------:R-:W2:Y:S02]  /*3eb0*/  LDC.64 R6, c[0x0][0x380] ;  /* 0x0000e000ff067b82 */ /* 0x000ea40000000a00 */
.L_x_101:
        /* <DEDUP_REMOVED lines=13> */
.L_x_100:
[----:B------:R-:W-:Y:S05]  /*3f90*/  BRA.U !UP0, `(.L_x_5) ;  /* 0x0000002d08fc7547 */ /* 0x000fea000b800000 */
[----:B------:R-:W-:Y:S01]  /*3fa0*/  UIADD3 UR4, UPT, UPT, UR4, 0x1, URZ ;  /* 0x0000000104047890 */ /* 0x000fe2000fffe0ff */
[----:B------:R-:W-:Y:S11]  /*3fb0*/  BRA `(.L_x_102) ;  /* 0xfffffffc00587947 */ /* 0x000ff6000383ffff */
.L_x_92:
[----:B------:R-:W-:-:S05]  /*3fc0*/  IMAD.MOV.U32 R0, RZ, RZ, 0x2 ;  /* 0x00000002ff007424 */ /* 0x000fca00078e00ff */
[----:B------:R-:W-:-:S04]  /*3fd0*/  VIADDMNMX.U32 R0, R3, 0xffffffee, R0, PT ;  /* 0xffffffee03007846 */ /* 0x000fc80003800000 */
[----:B------:R-:W-:-:S04]  /*3fe0*/  SHF.L.U32 R0, R0, 0x2, RZ ;  /* 0x0000000200007819 */ /* 0x000fc800000006ff */
[----:B------:R-:W0:Y:S02]  /*3ff0*/  LDC R2, c[0x2][R0+0x6c] ;  /* 0x00801b0000027b82 */ /* 0x000e240000000800 */
[----:B0-----:R-:W-:-:S04]  /*4000*/  SHF.R.S32.HI R3, RZ, 0x1f, R2 ;  /* 0x0000001fff037819 */ /* 0x001fc80000011402 */
.L_x_214:
[----:B------:R-:W-:Y:S05]  /*4010*/  BRX R2 -0x4020                                (*"BRANCH_TARGETS .L_x_215,.L_x_216,.L_x_5"*) ;  /* 0xffffffbc02f87949 */ /* 0x000fea000383ffff */
.L_x_216:
        /* <DEDUP_REMOVED lines=9> */
.L_x_107:
[----:B-----5:R-:W-:Y:S01]  /*40b0*/  ISETP.GE.AND P0, PT, R9, 0x1, PT ;  /* 0x000000010900780c */ /* 0x020fe20003f06270 */
[----:B------:R-:W-:-:S12]  /*40c0*/  IMAD.MOV.U32 R0, RZ, RZ, RZ ;  /* 0x000000ffff007224 */ /* 0x000fd800078e00ff */
[----:B---3--:R-:W-:Y:S05]  /*40d0*/  @!P0 BRA `(.L_x_103) ;  /* 0x0000000000448947 */ /* 0x008fea0003800000 */
[----:B------:R-:W1:Y:S01]  /*40e0*/  LDC.64 R4, c[0x0][0x390] ;  /* 0x0000e400ff047b82 */ /* 0x000e620000000a00 */
[----:B------:R-:W-:Y:S02]  /*40f0*/  HFMA2 R9, -RZ, RZ, 0, 0 ;  /* 0x00000000ff097431 */ /* 0x000fe400000001ff */
[----:B------:R-:W-:-:S05]  /*4100*/  IMAD.MOV.U32 R0, RZ, RZ, RZ ;  /* 0x000000ffff007224 */ /* 0x000fca00078e00ff */
[----:B------:R-:W2:Y:S02]  /*4110*/  LDC.64 R6, c[0x0][0x380] ;  /* 0x0000e000ff067b82 */ /* 0x000ea40000000a00 */
.L_x_104:
        /* <DEDUP_REMOVED lines=13> */
.L_x_103:
[----:B------:R-:W1:Y:S01]  /*41f0*/  LDCU UR5, c[0x0][0x388] ;  /* 0x00007100ff0577ac */ /* 0x000e620008000800 */
[----:B------:R-:W-:Y:S01]  /*4200*/  ISETP.NE.AND P0, PT, R0, RZ, PT ;  /* 0x000000ff0000720c */ /* 0x000fe20003f05270 */
[----:B-1----:R-:W-:-:S12]  /*4210*/  UISETP.NE.AND UP0, UPT, UR4, UR5, UPT ;  /* 0x000000050400728c */ /* 0x002fd8000bf05270 */
[----:B------:R-:W-:Y:S05]  /*4220*/  @!P0 BRA `(.L_x_105) ;  /* 0x00000000003c8947 */ /* 0x000fea0003800000 */
[----:B------:R-:W1:Y:S08]  /*4230*/  LDC.64 R4, c[0x0][0x390] ;  /* 0x0000e400ff047b82 */ /* 0x000e700000000a00 */
[----:B------:R-:W2:Y:S02]  /*4240*/  LDC.64 R6, c[0x0][0x380] ;  /* 0x0000e000ff067b82 */ /* 0x000ea40000000a00 */
.L_x_106:
        /* <DEDUP_REMOVED lines=13> */
.L_x_105:
[----:B------:R-:W-:Y:S05]  /*4320*/  BRA.U !UP0, `(.L_x_5) ;  /* 0x0000002d08187547 */ /* 0x000fea000b800000 */
[----:B------:R-:W-:Y:S01]  /*4330*/  UIADD3 UR4, UPT, UPT, UR4, 0x1, URZ ;  /* 0x0000000104047890 */ /* 0x000fe2000fffe0ff */
[----:B------:R-:W-:Y:S11]  /*4340*/  BRA `(.L_x_107) ;  /* 0xfffffffc00587947 */ /* 0x000ff6000383ffff */
.L_x_215:
[----:B------:R-:W0:Y:S01]  /*4350*/  LDC.64 R2, c[0x0][0x380] ;  /* 0x0000e000ff027b82 */ /* 0x000e220000000a00 */
[----:B------:R-:W1:Y:S01]  /*4360*/  LDCU UR4, c[0x0][0x388] ;  /* 0x00007100ff0477ac */ /* 0x000e620008000800 */
[----:B------:R-:W-:Y:S01]  /*4370*/  IMAD.MOV.U32 R5, RZ, RZ, 0x1 ;  /* 0x00000001ff057424 */ /* 0x000fe200078e00ff */
[----:B-1----:R-:W-:-:S04]  /*4380*/  UISETP.GE.AND UP0, UPT, UR4, 0x2, UPT ;  /* 0x000000020400788c */ /* 0x002fc8000bf06270 */
[----:B0-----:R1:W-:Y:S05]  /*4390*/  STG.E desc[UR6][R2.64], R5 ;  /* 0x0000000502007986 */ /* 0x0013ea000c101906 */
[----:B------:R-:W-:Y:S05]  /*43a0*/  BRA.U !UP0, `(.L_x_5) ;  /* 0x0000002908f87547 */ /* 0x000fea000b800000 */
[----:B-1----:R-:W0:Y:S02]  /*43b0*/  LDC.64 R2, c[0x0][0x390] ;  /* 0x0000e400ff027b82 */ /* 0x002e240000000a00 */
[----:B0-----:R0:W5:Y:S01]  /*43c0*/  LDG.E R9, desc[UR6][R2.64] ;  /* 0x0000000602097981 */ /* 0x001162000c1e1900 */
[----:B------:R-:W-:-:S05]  /*43d0*/  UMOV UR4, 0x2 ;  /* 0x0000000200047882 */ /* 0x000fca0000000000 */
.L_x_112:
[----:B-----5:R-:W-:Y:S01]  /*43e0*/  ISETP.GE.AND P0, PT, R9, 0x1, PT ;  /* 0x000000010900780c */ /* 0x020fe20003f06270 */
[----:B------:R-:W-:-:S12]  /*43f0*/  IMAD.MOV.U32 R0, RZ, RZ, RZ ;  /* 0x000000ffff007224 */ /* 0x000fd800078e00ff */
[----:B---3--:R-:W-:Y:S05]  /*4400*/  @!P0 BRA `(.L_x_108) ;  /* 0x0000000000448947 */ /* 0x008fea0003800000 */
[----:B------:R-:W1:Y:S01]  /*4410*/  LDC.64 R4, c[0x0][0x390] ;  /* 0x0000e400ff047b82 */ /* 0x000e620000000a00 */
[----:B------:R-:W-:Y:S02]  /*4420*/  HFMA2 R9, -RZ, RZ, 0, 0 ;  /* 0x00000000ff097431 */ /* 0x000fe400000001ff */
[----:B------:R-:W-:-:S05]  /*4430*/  IMAD.MOV.U32 R0, RZ, RZ, RZ ;  /* 0x000000ffff007224 */ /* 0x000fca00078e00ff */
[----:B------:R-:W2:Y:S02]  /*4440*/  LDC.64 R6, c[0x0][0x380] ;  /* 0x0000e000ff067b82 */ /* 0x000ea40000000a00 */
.L_x_109:
        /* <DEDUP_REMOVED lines=13> */
.L_x_108:
[----:B------:R-:W1:Y:S01]  /*4520*/  LDCU UR5, c[0x0][0x388] ;  /* 0x00007100ff0577ac */ /* 0x000e620008000800 */
[----:B------:R-:W-:Y:S01]  /*4530*/  ISETP.NE.AND P0, PT, R0, RZ, PT ;  /* 0x000000ff0000720c */ /* 0x000fe20003f05270 */
[----:B-1----:R-:W-:-:S12]  /*4540*/  UISETP.NE.AND UP0, UPT, UR4, UR5, UPT ;  /* 0x000000050400728c */ /* 0x002fd8000bf05270 */
[----:B------:R-:W-:Y:S05]  /*4550*/  @!P0 BRA `(.L_x_110) ;  /* 0x00000000003c8947 */ /* 0x000fea0003800000 */
[----:B------:R-:W1:Y:S08]  /*4560*/  LDC.64 R4, c[0x0][0x390] ;  /* 0x0000e400ff047b82 */ /* 0x000e700000000a00 */
[----:B------:R-:W2:Y:S02]  /*4570*/  LDC.64 R6, c[0x0][0x380] ;  /* 0x0000e000ff067b82 */ /* 0x000ea40000000a00 */
.L_x_111:
        /* <DEDUP_REMOVED lines=13> */
.L_x_110:
[----:B------:R-:W-:Y:S05]  /*4650*/  BRA.U !UP0, `(.L_x_5) ;  /* 0x00000029084c7547 */ /* 0x000fea000b800000 */
[----:B------:R-:W-:Y:S01]  /*4660*/  UIADD3 UR4, UPT, UPT, UR4, 0x1, URZ ;  /* 0x0000000104047890 */ /* 0x000fe2000fffe0ff */
[----:B------:R-:W-:Y:S11]  /*4670*/  BRA `(.L_x_112) ;  /* 0xfffffffc00587947 */ /* 0x000ff6000383ffff */
.L_x_91:
[----:B------:R-:W-:-:S13]  /*4680*/  ISETP.GT.AND P0, PT, R3, 0x15, PT ;  /* 0x000000150300780c */ /* 0x000fda0003f04270 */
[----:B------:R-:W-:Y:S05]  /*4690*/  @P0 BRA `(.L_x_113) ;  /* 0x0000000400b00947 */ /* 0x000fea0003800000 */
[----:B------:R-:W-:-:S05]  /*46a0*/  IMAD.MOV.U32 R0, RZ, RZ, 0x2 ;  /* 0x00000002ff007424 */ /* 0x000fca00078e00ff */
[----:B------:R-:W-:-:S05]  /*46b0*/  VIADDMNMX.U32 R0, R3, 0xffffffec, R0, PT ;  /* 0xffffffec03007846 */ /* 0x000fca0003800000 */
[----:B------:R-:W-:-:S04]  /*46c0*/  IMAD.SHL.U32 R0, R0, 0x4, RZ ;  /* 0x0000000400007824 */ /* 0x000fc800078e00ff */
[----:B------:R-:W0:Y:S02]  /*46d0*/  LDC R2, c[0x2][R0+0x78] ;  /* 0x00801e0000027b82 */ /* 0x000e240000000800 */
[----:B0-----:R-:W-:-:S04]  /*46e0*/  SHF.R.S32.HI R3, RZ, 0x1f, R2 ;  /* 0x0000001fff037819 */ /* 0x001fc80000011402 */
.L_x_218:
[----:B------:R-:W-:Y:S05]  /*46f0*/  BRX R2 -0x4700                                (*"BRANCH_TARGETS .L_x_219,.L_x_220,.L_x_5"*) ;  /* 0xffffffb802407949 */ /* 0x000fea000383ffff */
.L_x_220:
        /* <DEDUP_REMOVED lines=9> */
.L_x_118:
[----:B-----5:R-:W-:Y:S01]  /*4790*/  ISETP.GE.AND P0, PT, R9, 0x1, PT ;  /* 0x000000010900780c */ /* 0x020fe20003f06270 */
[----:B------:R-:W-:-:S12]  /*47a0*/  IMAD.MOV.U32 R0, RZ, RZ, RZ ;  /* 0x000000ffff007224 */ /* 0x000fd800078e00ff */
[----:B---3--:R-:W-:Y:S05]  /*47b0*/  @!P0 BRA `(.L_x_114) ;  /* 0x0000000000448947 */ /* 0x008fea0003800000 */
[----:B------:R-:W1:Y:S01]  /*47c0*/  LDC.64 R4, c[0x0][0x390] ;  /* 0x0000e400ff047b82 */ /* 0x000e620000000a00 */
[----:B------:R-:W-:Y:S02]  /*47d0*/  HFMA2 R0, -RZ, RZ, 0, 0 ;  /* 0x00000000ff007431 */ /* 0x000fe400000001ff */
[----:B------:R-:W-:-:S05]  /*47e0*/  IMAD.MOV.U32 R9, RZ, RZ, RZ ;  /* 0x000000ffff097224 */ /* 0x000fca00078e00ff */
[----:B------:R-:W2:Y:S02]  /*47f0*/  LDC.64 R6, c[0x0][0x380] ;  /* 0x0000e000ff067b82 */ /* 0x000ea40000000a00 */
.L_x_115:
        /* <DEDUP_REMOVED lines=13> */
.L_x_114:
[----:B------:R-:W1:Y:S01]  /*48d0*/  LDCU UR5, c[0x0][0x388] ;  /* 0x00007100ff0577ac */ /* 0x000e620008000800 */
[----:B------:R-:W-:Y:S01]  /*48e0*/  ISETP.NE.AND P0, PT, R0, RZ, PT ;  /* 0x000000ff0000720c */ /* 0x000fe20003f05270 */
[----:B-1----:R-:W-:-:S12]  /*48f0*/  UISETP.NE.AND UP0, UPT, UR4, UR5, UPT ;  /* 0x000000050400728c */ /* 0x002fd8000bf05270 */
[----:B------:R-:W-:Y:S05]  /*4900*/  @!P0 BRA `(.L_x_116) ;  /* 0x00000000003c8947 */ /* 0x000fea0003800000 */
[----:B------:R-:W1:Y:S08]  /*4910*/  LDC.64 R4, c[0x0][0x390] ;  /* 0x0000e400ff047b82 */ /* 0x000e700000000a00 */
[----:B------:R-:W2:Y:S02]  /*4920*/  LDC.64 R6, c[0x0][0x380] ;  /* 0x0000e000ff067b82 */ /* 0x000ea40000000a00 */
.L_x_117:
        /* <DEDUP_REMOVED lines=13> */
.L_x_116:
[----:B------:R-:W-:Y:S05]  /*4a00*/  BRA.U !UP0, `(.L_x_5) ;  /* 0x0000002508607547 */ /* 0x000fea000b800000 */
[----:B------:R-:W-:Y:S01]  /*4a10*/  UIADD3 UR4, UPT, UPT, UR4, 0x1, URZ ;  /* 0x0000000104047890 */ /* 0x000fe2000fffe0ff */
[----:B------:R-:W-:Y:S11]  /*4a20*/  BRA `(.L_x_118) ;  /* 0xfffffffc00587947 */ /* 0x000ff6000383ffff */
.L_x_219:
        /* <DEDUP_REMOVED lines=9> */
.L_x_123:
[----:B-----5:R-:W-:Y:S01]  /*4ac0*/  ISETP.GE.AND P0, PT, R9, 0x1, PT ;  /* 0x000000010900780c */ /* 0x020fe20003f06270 */
[----:B------:R-:W-:-:S12]  /*4ad0*/  IMAD.MOV.U32 R0, RZ, RZ, RZ ;  /* 0x000000ffff007224 */ /* 0x000fd800078e00ff */
[----:B---3--:R-:W-:Y:S05]  /*4ae0*/  @!P0 BRA `(.L_x_119) ;  /* 0x0000000000448947 */ /* 0x008fea0003800000 */
[----:B------:R-:W1:Y:S01]  /*4af0*/  LDC.64 R4, c[0x0][0x390] ;  /* 0x0000e400ff047b82 */ /* 0x000e620000000a00 */
[----:B------:R-:W-:Y:S02]  /*4b00*/  HFMA2 R0, -RZ, RZ, 0, 0 ;  /* 0x00000000ff007431 */ /* 0x000fe400000001ff */
[----:B------:R-:W-:-:S05]  /*4b10*/  IMAD.MOV.U32 R9, RZ, RZ, RZ ;  /* 0x000000ffff097224 */ /* 0x000fca00078e00ff */
[----:B------:R-:W2:Y:S02]  /*4b20*/  LDC.64 R6, c[0x0][0x380] ;  /* 0x0000e000ff067b82 */ /* 0x000ea40000000a00 */
.L_x_120:
        /* <DEDUP_REMOVED lines=13> */
.L_x_119:
[----:B------:R-:W1:Y:S01]  /*4c00*/  LDCU UR5, c[0x0][0x388] ;  /* 0x00007100ff0577ac */ /* 0x000e620008000800 */
[----:B------:R-:W-:Y:S01]  /*4c10*/  ISETP.NE.AND P0, PT, R0, RZ, PT ;  /* 0x000000ff0000720c */ /* 0x000fe20003f05270 */
[----:B-1----:R-:W-:-:S12]  /*4c20*/  UISETP.NE.AND UP0, UPT, UR4, UR5, UPT ;  /* 0x000000050400728c */ /* 0x002fd8000bf05270 */
[----:B------:R-:W-:Y:S05]  /*4c30*/  @!P0 BRA `(.L_x_121) ;  /* 0x00000000003c8947 */ /* 0x000fea0003800000 */
[----:B------:R-:W1:Y:S08]  /*4c40*/  LDC.64 R4, c[0x0][0x390] ;  /* 0x0000e400ff047b82 */ /* 0x000e700000000a00 */
[----:B------:R-:W2:Y:S02]  /*4c50*/  LDC.64 R6, c[0x0][0x380] ;  /* 0x0000e000ff067b82 */ /* 0x000ea40000000a00 */
.L_x_122:
        /* <DEDUP_REMOVED lines=13> */
.L_x_121:
[----:B------:R-:W-:Y:S05]  /*4d30*/  BRA.U !UP0, `(.L_x_5) ;  /* 0x0000002108947547 */ /* 0x000fea000b800000 */
[----:B------:R-:W-:Y:S01]  /*4d40*/  UIADD3 UR4, UPT, UPT, UR4, 0x1, URZ ;  /* 0x0000000104047890 */ /* 0x000fe2000fffe0ff */
[----:B------:R-:W-:Y:S11]  /*4d50*/  BRA `(.L_x_123) ;  /* 0xfffffffc00587947 */ /* 0x000ff6000383ffff */
.L_x_113:
[----:B------:R-:W-:-:S05]  /*4d60*/  HFMA2 R0, -RZ, RZ, 0, 1.1920928955078125e-07 ;  /* 0x00000002ff007431 */ /* 0x000fca00000001ff */
[----:B------:R-:W-:-:S05]  /*4d70*/  VIADDMNMX.U32 R0, R3, 0xffffffea, R0, PT ;  /* 0xffffffea03007846 */ /* 0x000fca0003800000 */
[----:B------:R-:W-:-:S04]  /*4d80*/  IMAD.SHL.U32 R0, R0, 0x4, RZ ;  /* 0x0000000400007824 */ /* 0x000fc800078e00ff */
[----:B------:R-:W0:Y:S02]  /*4d90*/  LDC R2, c[0x2][R0+0x84] ;  /* 0x0080210000027b82 */ /* 0x000e240000000800 */
[----:B0-----:R-:W-:-:S04]  /*4da0*/  SHF.R.S32.HI R3, RZ, 0x1f, R2 ;  /* 0x0000001fff037819 */ /* 0x001fc80000011402 */
.L_x_222:
[----:B------:R-:W-:Y:S05]  /*4db0*/  BRX R2 -0x4dc0                                (*"BRANCH_TARGETS .L_x_223,.L_x_224,.L_x_5"*) ;  /* 0xffffffb002907949 */ /* 0x000fea000383ffff */
.L_x_224:
        /* <DEDUP_REMOVED lines=9> */
.L_x_128:
[----:B-----5:R-:W-:Y:S01]  /*4e50*/  ISETP.GE.AND P0, PT, R9, 0x1, PT ;  /* 0x000000010900780c */ /* 0x020fe20003f06270 */
[----:B------:R-:W-:-:S12]  /*4e60*/  HFMA2 R0, -RZ, RZ, 0, 0 ;  /* 0x00000000ff007431 */ /* 0x000fd800000001ff */
[----:B---3--:R-:W-:Y:S05]  /*4e70*/  @!P0 BRA `(.L_x_124) ;  /* 0x0000000000448947 */ /* 0x008fea0003800000 */
[----:B------:R-:W1:Y:S01]  /*4e80*/  LDC.64 R4, c[0x0][0x390] ;  /* 0x0000e400ff047b82 */ /* 0x000e620000000a00 */
[----:B------:R-:W-:Y:S02]  /*4e90*/  IMAD.MOV.U32 R9, RZ, RZ, RZ ;  /* 0x000000ffff097224 */ /* 0x000fe400078e00ff */
[----:B------:R-:W-:-:S05]  /*4ea0*/  IMAD.MOV.U32 R0, RZ, RZ, RZ ;  /* 0x000000ffff007224 */ /* 0x000fca00078e00ff */
[----:B------:R-:W2:Y:S02]  /*4eb0*/  LDC.64 R6, c[0x0][0x380] ;  /* 0x0000e000ff067b82 */ /* 0x000ea40000000a00 */
.L_x_125:
        /* <DEDUP_REMOVED lines=13> */
.L_x_124:
[----:B------:R-:W1:Y:S01]  /*4f90*/  LDCU UR5, c[0x0][0x388] ;  /* 0x00007100ff0577ac */ /* 0x000e620008000800 */
[----:B------:R-:W-:Y:S01]  /*4fa0*/  ISETP.NE.AND P0, PT, R0, RZ, PT ;  /* 0x000000ff0000720c */ /* 0x000fe20003f05270 */
[----:B-1----:R-:W-:-:S12]  /*4fb0*/  UISETP.NE.AND UP0, UPT, UR4, UR5, UPT ;  /* 0x000000050400728c */ /* 0x002fd8000bf05270 */
[----:B------:R-:W-:Y:S05]  /*4fc0*/  @!P0 BRA `(.L_x_126) ;  /* 0x00000000003c8947 */ /* 0x000fea0003800000 */
[----:B------:R-:W1:Y:S08]  /*4fd0*/  LDC.64 R4, c[0x0][0x390] ;  /* 0x0000e400ff047b82 */ /* 0x000e700000000a00 */
[----:B------:R-:W2:Y:S02]  /*4fe0*/  LDC.64 R6, c[0x0][0x380] ;  /* 0x0000e000ff067b82 */ /* 0x000ea40000000a00 */
.L_x_127:
        /* <DEDUP_REMOVED lines=13> */
.L_x_126:
[----:B------:R-:W-:Y:S05]  /*50c0*/  BRA.U !UP0, `(.L_x_5) ;  /* 0x0000001d08b07547 */ /* 0x000fea000b800000 */
[----:B------:R-:W-:Y:S01]  /*50d0*/  UIADD3 UR4, UPT, UPT, UR4, 0x1, URZ ;  /* 0x0000000104047890 */ /* 0x000fe2000fffe0ff */
[----:B------:R-:W-:Y:S11]  /*50e0*/  BRA `(.L_x_128) ;  /* 0xfffffffc00587947 */ /* 0x000ff6000383ffff */
.L_x_223:
[----:B------:R-:W0:Y:S01]  /*50f0*/  LDC.64 R2, c[0x0][0x380] ;  /* 0x0000e000ff027b82 */ /* 0x000e220000000a00 */
[----:B------:R-:W1:Y:S01]  /*5100*/  LDCU UR4, c[0x0][0x388] ;  /* 0x00007100ff0477ac */ /* 0x000e620008000800 */
[----:B------:R-:W-:Y:S01]  /*5110*/  MOV R5, 0x1 ;  /* 0x0000000100057802 */ /* 0x000fe20000000f00 */
[----:B-1----:R-:W-:-:S04]  /*5120*/  UISETP.GE.AND UP0, UPT, UR4, 0x2, UPT ;  /* 0x000000020400788c */ /* 0x002fc8000bf06270 */
[----:B0-----:R0:W-:Y:S05]  /*5130*/  STG.E desc[UR6][R2.64], R5 ;  /* 0x0000000502007986 */ /* 0x0011ea000c101906 */
[----:B------:R-:W-:Y:S05]  /*5140*/  BRA.U !UP0, `(.L_x_5) ;  /* 0x0000001d08907547 */ /* 0x000fea000b800000 */
[----:B0-----:R-:W0:Y:S02]  /*5150*/  LDC.64 R2, c[0x0][0x390] ;  /* 0x0000e400ff027b82 */ /* 0x001e240000000a00 */
[----:B0-----:R0:W5:Y:S01]  /*5160*/  LDG.E R9, desc[UR6][R2.64] ;  /* 0x0000000602097981 */ /* 0x001162000c1e1900 */
[----:B------:R-:W-:-:S05]  /*5170*/  UMOV UR4, 0x2 ;  /* 0x0000000200047882 */ /* 0x000fca0000000000 */
.L_x_133:
[----:B-----5:R-:W-:Y:S01]  /*5180*/  ISETP.GE.AND P0, PT, R9, 0x1, PT ;  /* 0x000000010900780c */ /* 0x020fe20003f06270 */
[----:B------:R-:W-:-:S12]  /*5190*/  IMAD.MOV.U32 R0, RZ, RZ, RZ ;  /* 0x000000ffff007224 */ /* 0x000fd800078e00ff */
[----:B---3--:R-:W-:Y:S05]  /*51a0*/  @!P0 BRA `(.L_x_129) ;  /* 0x0000000000448947 */ /* 0x008fea0003800000 */
[----:B------:R-:W1:Y:S01]  /*51b0*/  LDC.64 R4, c[0x0][0x390] ;  /* 0x0000e400ff047b82 */ /* 0x000e620000000a00 */
[----:B------:R-:W-:Y:S02]  /*51c0*/  HFMA2 R9, -RZ, RZ, 0, 0 ;  /* 0x00000000ff097431 */ /* 0x000fe400000001ff */
[----:B------:R-:W-:-:S05]  /*51d0*/  IMAD.MOV.U32 R0, RZ, RZ, RZ ;  /* 0x000000ffff007224 */ /* 0x000fca00078e00ff */
[----:B------:R-:W2:Y:S02]  /*51e0*/  LDC.64 R6, c[0x0][0x380] ;  /* 0x0000e000ff067b82 */ /* 0x000ea40000000a00 */
.L_x_130:
        /* <DEDUP_REMOVED lines=13> */
.L_x_129:
[----:B------:R-:W1:Y:S01]  /*52c0*/  LDCU UR5, c[0x0][0x388] ;  /* 0x00007100ff0577ac */ /* 0x000e620008000800 */
[----:B------:R-:W-:Y:S01]  /*52d0*/  ISETP.NE.AND P0, PT, R0, RZ, PT ;  /* 0x000000ff0000720c */ /* 0x000fe20003f05270 */
[----:B-1----:R-:W-:-:S12]  /*52e0*/  UISETP.NE.AND UP0, UPT, UR4, UR5, UPT ;  /* 0x000000050400728c */ /* 0x002fd8000bf05270 */
[----:B------:R-:W-:Y:S05]  /*52f0*/  @!P0 BRA `(.L_x_131) ;  /* 0x00000000003c8947 */ /* 0x000fea0003800000 */
[----:B------:R-:W1:Y:S08]  /*5300*/  LDC.64 R4, c[0x0][0x390] ;  /* 0x0000e400ff047b82 */ /* 0x000e700000000a00 */
[----:B------:R-:W2:Y:S02]  /*5310*/  LDC.64 R6, c[0x0][0x380] ;  /* 0x0000e000ff067b82 */ /* 0x000ea40000000a00 */
.L_x_132:
        /* <DEDUP_REMOVED lines=9> */
[----:B------:R-:W-:Y:S02]  /*53b0*/  MOV R0, R11 ;  /* 0x0000000b00007202 */ /* 0x000fe40000000f00 */
[----:B--2---:R-:W-:-:S05]  /*53c0*/  IADD3 R9, PT, PT, R9, 0x1, RZ ;  /* 0x0000000109097810 */ /* 0x004fca0007ffe0ff */
[----:B------:R3:W-:Y:S04]  /*53d0*/  STG.E desc[UR6][R4.64], R9 ;  /* 0x0000000904007986 */ /* 0x0007e8000c101906 */
[----:B------:R-:W-:Y:S05]  /*53e0*/  @P0 BRA `(.L_x_132) ;  /* 0xfffffffc00cc0947 */ /* 0x000fea000383ffff */
.L_x_131:
[----:B------:R-:W-:Y:S05]  /*53f0*/  BRA.U !UP0, `(.L_x_5) ;  /* 0x0000001908e47547 */ /* 0x000fea000b800000 */
[----:B------:R-:W-:Y:S01]  /*5400*/  UIADD3 UR4, UPT, UPT, UR4, 0x1, URZ ;  /* 0x0000000104047890 */ /* 0x000fe2000fffe0ff */
[----:B------:R-:W-:Y:S11]  /*5410*/  BRA `(.L_x_133) ;  /* 0xfffffffc00587947 */ /* 0x000ff6000383ffff */
.L_x_90:
[----:B------:R-:W-:-:S13]  /*5420*/  ISETP.GT.AND P0, PT, R3, 0x1b, PT ;  /* 0x0000001b0300780c */ /* 0x000fda0003f04270 */
[----:B------:R-:W-:Y:S05]  /*5430*/  @P0 BRA `(.L_x_134) ;  /* 0x0000000c00680947 */ /* 0x000fea0003800000 */
[----:B------:R-:W-:-:S13]  /*5440*/  ISETP.GT.AND P0, PT, R3, 0x19, PT ;  /* 0x000000190300780c */ /* 0x000fda0003f04270 */
[----:B------:R-:W-:Y:S05]  /*5450*/  @P0 BRA `(.L_x_135) ;  /* 0x0000000400b00947 */ /* 0x000fea0003800000 */
[----:B------:R-:W-:-:S05]  /*5460*/  IMAD.MOV.U32 R0, RZ, RZ, 0x2 ;  /* 0x00000002ff007424 */ /* 0x000fca00078e00ff */
[----:B------:R-:W-:-:S04]  /*5470*/  VIADDMNMX.U32 R0, R3, 0xffffffe8, R0, PT ;  /* 0xffffffe803007846 */ /* 0x000fc80003800000 */
[----:B------:R-:W-:-:S04]  /*5480*/  SHF.L.U32 R0, R0, 0x2, RZ ;  /* 0x0000000200007819 */ /* 0x000fc800000006ff */
[----:B------:R-:W0:Y:S02]  /*5490*/  LDC R2, c[0x2][R0+0x90] ;  /* 0x0080240000027b82 */ /* 0x000e240000000800 */
[----:B0-----:R-:W-:-:S04]  /*54a0*/  SHF.R.S32.HI R3, RZ, 0x1f, R2 ;  /* 0x0000001fff037819 */ /* 0x001fc80000011402 */
.L_x_226:
[----:B------:R-:W-:Y:S05]  /*54b0*/  BRX R2 -0x54c0                                (*"BRANCH_TARGETS .L_x_227,.L_x_228,.L_x_5"*) ;  /* 0xffffffa802d07949 */ /* 0x000fea000383ffff */
.L_x_228:
        /* <DEDUP_REMOVED lines=9> */
.L_x_140:
[----:B-----5:R-:W-:Y:S01]  /*5550*/  ISETP.GE.AND P0, PT, R9, 0x1, PT ;  /* 0x000000010900780c */ /* 0x020fe20003f06270 */
[----:B------:R-:W-:-:S12]  /*5560*/  HFMA2 R0, -RZ, RZ, 0, 0 ;  /* 0x00000000ff007431 */ /* 0x000fd800000001ff */
[----:B---3--:R-:W-:Y:S05]  /*5570*/  @!P0 BRA `(.L_x_136) ;  /* 0x0000000000448947 */ /* 0x008fea0003800000 */
[----:B------:R-:W1:Y:S01]  /*5580*/  LDC.64 R4, c[0x0][0x390] ;  /* 0x0000e400ff047b82 */ /* 0x000e620000000a00 */
[----:B------:R-:W-:Y:S01]  /*5590*/  IMAD.MOV.U32 R9, RZ, RZ, RZ ;  /* 0x000000ffff097224 */ /* 0x000fe200078e00ff */
[----:B------:R-:W-:-:S06]  /*55a0*/  MOV R0, RZ ;  /* 0x000000ff00007202 */ /* 0x000fcc0000000f00 */
[----:B------:R-:W2:Y:S02]  /*55b0*/  LDC.64 R6, c[0x0][0x380] ;  /* 0x0000e000ff067b82 */ /* 0x000ea40000000a00 */
.L_x_137:
        /* <DEDUP_REMOVED lines=13> */
.L_x_136:
[----:B------:R-:W1:Y:S01]  /*5690*/  LDCU UR5, c[0x0][0x388] ;  /* 0x00007100ff0577ac */ /* 0x000e620008000800 */
[----:B------:R-:W-:Y:S01]  /*56a0*/  ISETP.NE.AND P0, PT, R0, RZ, PT ;  /* 0x000000ff0000720c */ /* 0x000fe20003f05270 */
[----:B-1----:R-:W-:-:S12]  /*56b0*/  UISETP.NE.AND UP0, UPT, UR4, UR5, UPT ;  /* 0x000000050400728c */ /* 0x002fd8000bf05270 */
[----:B------:R-:W-:Y:S05]  /*56c0*/  @!P0 BRA `(.L_x_138) ;  /* 0x00000000003c8947 */ /* 0x000fea0003800000 */
[----:B------:R-:W1:Y:S08]  /*56d0*/  LDC.64 R4, c[0x0][0x390] ;  /* 0x0000e400ff047b82 */ /* 0x000e700000000a00 */
[----:B------:R-:W2:Y:S02]  /*56e0*/  LDC.64 R6, c[0x0][0x380] ;  /* 0x0000e000ff067b82 */ /* 0x000ea40000000a00 */
.L_x_139:
        /* <DEDUP_REMOVED lines=13> */
.L_x_138:
[----:B------:R-:W-:Y:S05]  /*57c0*/  BRA.U !UP0, `(.L_x_5) ;  /* 0x0000001508f07547 */ /* 0x000fea000b800000 */
[----:B------:R-:W-:Y:S01]  /*57d0*/  UIADD3 UR4, UPT, UPT, UR4, 0x1, URZ ;  /* 0x0000000104047890 */ /* 0x000fe2000fffe0ff */
[----:B------:R-:W-:Y:S11]  /*57e0*/  BRA `(.L_x_140) ;  /* 0xfffffffc00587947 */ /* 0x000ff6000383ffff */
.L_x_227:
        /* <DEDUP_REMOVED lines=9> */
.L_x_145:
[----:B-----5:R-:W-:Y:S01]  /*5880*/  ISETP.GE.AND P0, PT, R9, 0x1, PT ;  /* 0x000000010900780c */ /* 0x020fe20003f06270 */
[----:B------:R-:W-:-:S12]  /*5890*/  IMAD.MOV.U32 R0, RZ, RZ, RZ ;  /* 0x000000ffff007224 */ /* 0x000fd800078e00ff */
[----:B---3--:R-:W-:Y:S05]  /*58a0*/  @!P0 BRA `(.L_x_141) ;  /* 0x0000000000448947 */ /* 0x008fea0003800000 */
[----:B------:R-:W1:Y:S01]  /*58b0*/  LDC.64 R4, c[0x0][0x390] ;  /* 0x0000e400ff047b82 */ /* 0x000e620000000a00 */
[----:B------:R-:W-:Y:S02]  /*58c0*/  HFMA2 R9, -RZ, RZ, 0, 0 ;  /* 0x00000000ff097431 */ /* 0x000fe400000001ff */
[----:B------:R-:W-:-:S05]  /*58d0*/  IMAD.MOV.U32 R0, RZ, RZ, RZ ;  /* 0x000000ffff007224 */ /* 0x000fca00078e00ff */
[----:B------:R-:W2:Y:S02]  /*58e0*/  LDC.64 R6, c[0x0][0x380] ;  /* 0x0000e000ff067b82 */ /* 0x000ea40000000a00 */
.L_x_142:
        /* <DEDUP_REMOVED lines=13> */
.L_x_141:
[----:B------:R-:W1:Y:S01]  /*59c0*/  LDCU UR5, c[0x0][0x388] ;  /* 0x00007100ff0577ac */ /* 0x000e620008000800 */
[----:B------:R-:W-:Y:S01]  /*59d0*/  ISETP.NE.AND P0, PT, R0, RZ, PT ;  /* 0x000000ff0000720c */ /* 0x000fe20003f05270 */
[----:B-1----:R-:W-:-:S12]  /*59e0*/  UISETP.NE.AND UP0, UPT, UR4, UR5, UPT ;  /* 0x000000050400728c */ /* 0x002fd8000bf05270 */
[----:B------:R-:W-:Y:S05]  /*59f0*/  @!P0 BRA `(.L_x_143) ;  /* 0x00000000003c8947 */ /* 0x000fea0003800000 */
[----:B------:R-:W1:Y:S08]  /*5a00*/  LDC.64 R4, c[0x0][0x390] ;  /* 0x0000e400ff047b82 */ /* 0x000e700000000a00 */
[----:B------:R-:W2:Y:S02]  /*5a10*/  LDC.64 R6, c[0x0][0x380] ;  /* 0x0000e000ff067b82 */ /* 0x000ea40000000a00 */
.L_x_144:
        /* <DEDUP_REMOVED lines=13> */
.L_x_143:
[----:B------:R-:W-:Y:S05]  /*5af0*/  BRA.U !UP0, `(.L_x_5) ;  /* 0x0000001508247547 */ /* 0x000fea000b800000 */
[----:B------:R-:W-:Y:S01]  /*5b00*/  UIADD3 UR4, UPT, UPT, UR4, 0x1, URZ ;  /* 0x0000000104047890 */ /* 0x000fe2000fffe0ff */
[----:B------:R-:W-:Y:S11]  /*5b10*/  BRA `(.L_x_145) ;  /* 0xfffffffc00587947 */ /* 0x000ff6000383ffff */
.L_x_135:
[----:B------:R-:W-:-:S05]  /*5b20*/  IMAD.MOV.U32 R0, RZ, RZ, 0x2 ;  /* 0x00000002ff007424 */ /* 0x000fca00078e00ff */
[----:B------:R-:W-:-:S04]  /*5b30*/  VIADDMNMX.U32 R0, R3, 0xffffffe6, R0, PT ;  /* 0xffffffe603007846 */ /* 0x000fc80003800000 */
[----:B------:R-:W-:-:S04]  /*5b40*/  SHF.L.U32 R0, R0, 0x2, RZ ;  /* 0x0000000200007819 */ /* 0x000fc800000006ff */
[----:B------:R-:W0:Y:S02]  /*5b50*/  LDC R2, c[0x2][R0+0x9c] ;  /* 0x0080270000027b82 */ /* 0x000e240000000800 */
[----:B0-----:R-:W-:-:S04]  /*5b60*/  SHF.R.S32.HI R3, RZ, 0x1f, R2 ;  /* 0x0000001fff037819 */ /* 0x001fc80000011402 */
.L_x_230:
[----:B------:R-:W-:Y:S05]  /*5b70*/  BRX R2 -0x5b80                                (*"BRANCH_TARGETS .L_x_231,.L_x_232,.L_x_5"*) ;  /* 0xffffffa402207949 */ /* 0x000fea000383ffff */
.L_x_232:
        /* <DEDUP_REMOVED lines=9> */
.L_x_150:
[----:B-----5:R-:W-:Y:S01]  /*5c10*/  ISETP.GE.AND P0, PT, R9, 0x1, PT ;  /* 0x000000010900780c */ /* 0x020fe20003f06270 */
[----:B------:R-:W-:-:S12]  /*5c20*/  HFMA2 R0, -RZ, RZ, 0, 0 ;  /* 0x00000000ff007431 */ /* 0x000fd800000001ff */
[----:B---3--:R-:W-:Y:S05]  /*5c30*/  @!P0 BRA `(.L_x_146) ;  /* 0x0000000000448947 */ /* 0x008fea0003800000 */
[----:B------:R-:W1:Y:S01]  /*5c40*/  LDC.64 R4, c[0x0][0x390] ;  /* 0x0000e400ff047b82 */ /* 0x000e620000000a00 */
[----:B------:R-:W-:Y:S01]  /*5c50*/  IMAD.MOV.U32 R9, RZ, RZ, RZ ;  /* 0x000000ffff097224 */ /* 0x000fe200078e00ff */
[----:B------:R-:W-:-:S06]  /*5c60*/  MOV R0, RZ ;  /* 0x000000ff00007202 */ /* 0x000fcc0000000f00 */
[----:B------:R-:W2:Y:S02]  /*5c70*/  LDC.64 R6, c[0x0][0x380] ;  /* 0x0000e000ff067b82 */ /* 0x000ea40000000a00 */
.L_x_147:
        /* <DEDUP_REMOVED lines=13> */
.L_x_146:
[----:B------:R-:W1:Y:S01]  /*5d50*/  LDCU UR5, c[0x0][0x388] ;  /* 0x00007100ff0577ac */ /* 0x000e620008000800 */
[----:B------:R-:W-:Y:S01]  /*5d60*/  ISETP.NE.AND P0, PT, R0, RZ, PT ;  /* 0x000000ff0000720c */ /* 0x000fe20003f05270 */
[----:B-1----:R-:W-:-:S12]  /*5d70*/  UISETP.NE.AND UP0, UPT, UR4, UR5, UPT ;  /* 0x000000050400728c */ /* 0x002fd8000bf05270 */
[----:B------:R-:W-:Y:S05]  /*5d80*/  @!P0 BRA `(.L_x_148) ;  /* 0x00000000003c8947 */ /* 0x000fea0003800000 */
[----:B------:R-:W1:Y:S08]  /*5d90*/  LDC.64 R4, c[0x0][0x390] ;  /* 0x0000e400ff047b82 */ /* 0x000e700000000a00 */
[----:B------:R-:W2:Y:S02]  /*5da0*/  LDC.64 R6, c[0x0][0x380] ;  /* 0x0000e000ff067b82 */ /* 0x000ea40000000a00 */
.L_x_149:
        /* <DEDUP_REMOVED lines=13> */
.L_x_148:
[----:B------:R-:W-:Y:S05]  /*5e80*/  BRA.U !UP0, `(.L_x_5) ;  /* 0x0000001108407547 */ /* 0x000fea000b800000 */
[----:B------:R-:W-:Y:S01]  /*5e90*/  UIADD3 UR4, UPT, UPT, UR4, 0x1, URZ ;  /* 0x0000000104047890 */ /* 0x000fe2000fffe0ff */
[----:B------:R-:W-:Y:S11]  /*5ea0*/  BRA `(.L_x_150) ;  /* 0xfffffffc00587947 */ /* 0x000ff6000383ffff */
.L_x_231:
        /* <DEDUP_REMOVED lines=9> */
.L_x_155:
[----:B-----5:R-:W-:Y:S01]  /*5f40*/  ISETP.GE.AND P0, PT, R9, 0x1, PT ;  /* 0x000000010900780c */ /* 0x020fe20003f06270 */
[----:B------:R-:W-:-:S12]  /*5f50*/  IMAD.MOV.U32 R0, RZ, RZ, RZ ;  /* 0x000000ffff007224 */ /* 0x000fd800078e00ff */
[----:B---3--:R-:W-:Y:S05]  /*5f60*/  @!P0 BRA `(.L_x_151) ;  /* 0x0000000000448947 */ /* 0x008fea0003800000 */
[----:B------:R-:W1:Y:S01]  /*5f70*/  LDC.64 R4, c[0x0][0x390] ;  /* 0x0000e400ff047b82 */ /* 0x000e620000000a00 */
[----:B------:R-:W-:Y:S02]  /*5f80*/  HFMA2 R9, -RZ, RZ, 0, 0 ;  /* 0x00000000ff097431 */ /* 0x000fe400000001ff */
[----:B------:R-:W-:-:S05]  /*5f90*/  IMAD.MOV.U32 R0, RZ, RZ, RZ ;  /* 0x000000ffff007224 */ /* 0x000fca00078e00ff */
[----:B------:R-:W2:Y:S02]  /*5fa0*/  LDC.64 R6, c[0x0][0x380] ;  /* 0x0000e000ff067b82 */ /* 0x000ea40000000a00 */
.L_x_152:
        /* <DEDUP_REMOVED lines=13> */
.L_x_151:
[----:B------:R-:W1:Y:S01]  /*6080*/  LDCU UR5, c[0x0][0x388] ;  /* 0x00007100ff0577ac */ /* 0x000e620008000800 */
[----:B------:R-:W-:Y:S01]  /*6090*/  ISETP.NE.AND P0, PT, R0, RZ, PT ;  /* 0x000000ff0000720c */ /* 0x000fe20003f05270 */
[----:B-1----:R-:W-:-:S12]  /*60a0*/  UISETP.NE.AND UP0, UPT, UR4, UR5, UPT ;  /* 0x000000050400728c */ /* 0x002fd8000bf05270 */
[----:B------:R-:W-:Y:S05]  /*60b0*/  @!P0 BRA `(.L_x_153) ;  /* 0x00000000003c8947 */ /* 0x000fea0003800000 */
[----:B------:R-:W1:Y:S08]  /*60c0*/  LDC.64 R4, c[0x0][0x390] ;  /* 0x0000e400ff047b82 */ /* 0x000e700000000a00 */
[----:B------:R-:W2:Y:S02]  /*60d0*/  LDC.64 R6, c[0x0][0x380] ;  /* 0x0000e000ff067b82 */ /* 0x000ea40000000a00 */
.L_x_154:
        /* <DEDUP_REMOVED lines=13> */
.L_x_153:
[----:B------:R-:W-:Y:S05]  /*61b0*/  BRA.U !UP0, `(.L_x_5) ;  /* 0x0000000d08747547 */ /* 0x000fea000b800000 */
[----:B------:R-:W-:Y:S01]  /*61c0*/  UIADD3 UR4, UPT, UPT, UR4, 0x1, URZ ;  /* 0x0000000104047890 */ /* 0x000fe2000fffe0ff */
[----:B------:R-:W-:Y:S11]  /*61d0*/  BRA `(.L_x_155) ;  /* 0xfffffffc00587947 */ /* 0x000ff6000383ffff */
.L_x_134:
[----:B------:R-:W-:-:S13]  /*61e0*/  ISETP.GT.AND P0, PT, R3, 0x1d, PT ;  /* 0x0000001d0300780c */ /* 0x000fda0003f04270 */
[----:B------:R-:W-:Y:S05]  /*61f0*/  @P0 BRA `(.L_x_156) ;  /* 0x0000000400b00947 */ /* 0x000fea0003800000 */
[----:B------:R-:W-:-:S05]  /*6200*/  IMAD.MOV.U32 R0, RZ, RZ, 0x2 ;  /* 0x00000002ff007424 */ /* 0x000fca00078e00ff */
[----:B------:R-:W-:-:S04]  /*6210*/  VIADDMNMX.U32 R0, R3, 0xffffffe4, R0, PT ;  /* 0xffffffe403007846 */ /* 0x000fc80003800000 */
[----:B------:R-:W-:-:S04]  /*6220*/  SHF.L.U32 R0, R0, 0x2, RZ ;  /* 0x0000000200007819 */ /* 0x000fc800000006ff */
[----:B------:R-:W0:Y:S02]  /*6230*/  LDC R2, c[0x2][R0+0xa8] ;  /* 0x00802a0000027b82 */ /* 0x000e240000000800 */
[----:B0-----:R-:W-:-:S04]  /*6240*/  SHF.R.S32.HI R3, RZ, 0x1f, R2 ;  /* 0x0000001fff037819 */ /* 0x001fc80000011402 */
.L_x_234:
[----:B------:R-:W-:Y:S05]  /*6250*/  BRX R2 -0x6260                                (*"BRANCH_TARGETS .L_x_235,.L_x_236,.L_x_5"*) ;  /* 0xffffff9c02687949 */ /* 0x000fea000383ffff */
.L_x_236:
        /* <DEDUP_REMOVED lines=9> */
.L_x_161:
[----:B-----5:R-:W-:Y:S01]  /*62f0*/  ISETP.GE.AND P0, PT, R9, 0x1, PT ;  /* 0x000000010900780c */ /* 0x020fe20003f06270 */
[----:B------:R-:W-:-:S12]  /*6300*/  HFMA2 R0, -RZ, RZ, 0, 0 ;  /* 0x00000000ff007431 */ /* 0x000fd800000001ff */
[----:B---3--:R-:W-:Y:S05]  /*6310*/  @!P0 BRA `(.L_x_157) ;  /* 0x0000000000448947 */ /* 0x008fea0003800000 */
[----:B------:R-:W1:Y:S01]  /*6320*/  LDC.64 R4, c[0x0][0x390] ;  /* 0x0000e400ff047b82 */ /* 0x000e620000000a00 */
[----:B------:R-:W-:Y:S01]  /*6330*/  IMAD.MOV.U32 R9, RZ, RZ, RZ ;  /* 0x000000ffff097224 */ /* 0x000fe200078e00ff */
[----:B------:R-:W-:-:S06]  /*6340*/  MOV R0, RZ ;  /* 0x000000ff00007202 */ /* 0x000fcc0000000f00 */
[----:B------:R-:W2:Y:S02]  /*6350*/  LDC.64 R6, c[0x0][0x380] ;  /* 0x0000e000ff067b82 */ /* 0x000ea40000000a00 */
.L_x_158:
        /* <DEDUP_REMOVED lines=13> */
.L_x_157:
[----:B------:R-:W1:Y:S01]  /*6430*/  LDCU UR5, c[0x0][0x388] ;  /* 0x00007100ff0577ac */ /* 0x000e620008000800 */
[----:B------:R-:W-:Y:S01]  /*6440*/  ISETP.NE.AND P0, PT, R0, RZ, PT ;  /* 0x000000ff0000720c */ /* 0x000fe20003f05270 */
[----:B-1----:R-:W-:-:S12]  /*6450*/  UISETP.NE.AND UP0, UPT, UR4, UR5, UPT ;  /* 0x000000050400728c */ /* 0x002fd8000bf05270 */
[----:B------:R-:W-:Y:S05]  /*6460*/  @!P0 BRA `(.L_x_159) ;  /* 0x00000000003c8947 */ /* 0x000fea0003800000 */
[----:B------:R-:W1:Y:S08]  /*6470*/  LDC.64 R4, c[0x0][0x390] ;  /* 0x0000e400ff047b82 */ /* 0x000e700000000a00 */
[----:B------:R-:W2:Y:S02]  /*6480*/  LDC.64 R6, c[0x0][0x380] ;  /* 0x0000e000ff067b82 */ /* 0x000ea40000000a00 */
.L_x_160:
        /* <DEDUP_REMOVED lines=13> */
.L_x_159:
[----:B------:R-:W-:Y:S05]  /*6560*/  BRA.U !UP0, `(.L_x_5) ;  /* 0x0000000908887547 */ /* 0x000fea000b800000 */
[----:B------:R-:W-:Y:S01]  /*6570*/  UIADD3 UR4, UPT, UPT, UR4, 0x1, URZ ;  /* 0x0000000104047890 */ /* 0x000fe2000fffe0ff */
[----:B------:R-:W-:Y:S11]  /*6580*/  BRA `(.L_x_161) ;  /* 0xfffffffc00587947 */ /* 0x000ff6000383ffff */
.L_x_235:
        /* <DEDUP_REMOVED lines=9> */
.L_x_166:
[----:B-----5:R-:W-:Y:S01]  /*6620*/  ISETP.GE.AND P0, PT, R9, 0x1, PT ;  /* 0x000000010900780c */ /* 0x020fe20003f06270 */
[----:B------:R-:W-:-:S12]  /*6630*/  IMAD.MOV.U32 R0, RZ, RZ, RZ ;  /* 0x000000ffff007224 */ /* 0x000fd800078e00ff */
[----:B---3--:R-:W-:Y:S05]  /*6640*/  @!P0 BRA `(.L_x_162) ;  /* 0x0000000000448947 */ /* 0x008fea0003800000 */
[----:B------:R-:W1:Y:S01]  /*6650*/  LDC.64 R4, c[0x0][0x390] ;  /* 0x0000e400ff047b82 */ /* 0x000e620000000a00 */
[----:B------:R-:W-:Y:S02]  /*6660*/  HFMA2 R9, -RZ, RZ, 0, 0 ;  /* 0x00000000ff097431 */ /* 0x000fe400000001ff */
[----:B------:R-:W-:-:S05]  /*6670*/  IMAD.MOV.U32 R0, RZ, RZ, RZ ;  /* 0x000000ffff007224 */ /* 0x000fca00078e00ff */
[----:B------:R-:W2:Y:S02]  /*6680*/  LDC.64 R6, c[0x0][0x380] ;  /* 0x0000e000ff067b82 */ /* 0x000ea40000000a00 */
.L_x_163:
        /* <DEDUP_REMOVED lines=13> */
.L_x_162:
[----:B------:R-:W1:Y:S01]  /*6760*/  LDCU UR5, c[0x0][0x388] ;  /* 0x00007100ff0577ac */ /* 0x000e620008000800 */
[----:B------:R-:W-:Y:S01]  /*6770*/  ISETP.NE.AND P0, PT, R0, RZ, PT ;  /* 0x000000ff0000720c */ /* 0x000fe20003f05270 */
[----:B-1----:R-:W-:-:S12]  /*6780*/  UISETP.NE.AND UP0, UPT, UR4, UR5, UPT ;  /* 0x000000050400728c */ /* 0x002fd8000bf05270 */
[----:B------:R-:W-:Y:S05]  /*6790*/  @!P0 BRA `(.L_x_164) ;  /* 0x00000000003c8947 */ /* 0x000fea0003800000 */
[----:B------:R-:W1:Y:S08]  /*67a0*/  LDC.64 R4, c[0x0][0x390] ;  /* 0x0000e400ff047b82 */ /* 0x000e700000000a00 */
[----:B------:R-:W2:Y:S02]  /*67b0*/  LDC.64 R6, c[0x0][0x380] ;  /* 0x0000e000ff067b82 */ /* 0x000ea40000000a00 */
.L_x_165:
        /* <DEDUP_REMOVED lines=13> */
.L_x_164:
[----:B------:R-:W-:Y:S05]  /*6890*/  BRA.U !UP0, `(.L_x_5) ;  /* 0x0000000508bc7547 */ /* 0x000fea000b800000 */
[----:B------:R-:W-:Y:S01]  /*68a0*/  UIADD3 UR4, UPT, UPT, UR4, 0x1, URZ ;  /* 0x0000000104047890 */ /* 0x000fe2000fffe0ff */
[----:B------:R-:W-:Y:S11]  /*68b0*/  BRA `(.L_x_166) ;  /* 0xfffffffc00587947 */ /* 0x000ff6000383ffff */
.L_x_156:
[----:B------:R-:W-:-:S05]  /*68c0*/  IMAD.MOV.U32 R0, RZ, RZ, 0x2 ;  /* 0x00000002ff007424 */ /* 0x000fca00078e00ff */
[----:B------:R-:W-:-:S04]  /*68d0*/  VIADDMNMX.U32 R0, R3, 0xffffffe2, R0, PT ;  /* 0xffffffe203007846 */ /* 0x000fc80003800000 */
[----:B------:R-:W-:-:S04]  /*68e0*/  SHF.L.U32 R0, R0, 0x2, RZ ;  /* 0x0000000200007819 */ /* 0x000fc800000006ff */
[----:B------:R-:W0:Y:S02]  /*68f0*/  LDC R2, c[0x2][R0+0xb4] ;  /* 0x00802d0000027b82 */ /* 0x000e240000000800 */
[----:B0-----:R-:W-:-:S04]  /*6900*/  SHF.R.S32.HI R3, RZ, 0x1f, R2 ;  /* 0x0000001fff037819 */ /* 0x001fc80000011402 */
.L_x_238:
[----:B------:R-:W-:Y:S05]  /*6910*/  BRX R2 -0x6920                                (*"BRANCH_TARGETS .L_x_239,.L_x_240,.L_x_5"*) ;  /* 0xffffff9402b87949 */ /* 0x000fea000383ffff */
.L_x_240:
        /* <DEDUP_REMOVED lines=9> */
.L_x_171:
[----:B-----5:R-:W-:Y:S01]  /*69b0*/  ISETP.GE.AND P0, PT, R9, 0x1, PT ;  /* 0x000000010900780c */ /* 0x020fe20003f06270 */
[----:B------:R-:W-:-:S12]  /*69c0*/  HFMA2 R0, -RZ, RZ, 0, 0 ;  /* 0x00000000ff007431 */ /* 0x000fd800000001ff */
[----:B---3--:R-:W-:Y:S05]  /*69d0*/  @!P0 BRA `(.L_x_167) ;  /* 0x0000000000448947 */ /* 0x008fea0003800000 */
[----:B------:R-:W1:Y:S01]  /*69e0*/  LDC.64 R4, c[0x0][0x390] ;  /* 0x0000e400ff047b82 */ /* 0x000e620000000a00 */
[----:B------:R-:W-:Y:S01]  /*69f0*/  IMAD.MOV.U32 R9, RZ, RZ, RZ ;  /* 0x000000ffff097224 */ /* 0x000fe200078e00ff */
[----:B------:R-:W-:-:S06]  /*6a00*/  MOV R0, RZ ;  /* 0x000000ff00007202 */ /* 0x000fcc0000000f00 */
[----:B------:R-:W2:Y:S02]  /*6a10*/  LDC.64 R6, c[0x0][0x380] ;  /* 0x0000e000ff067b82 */ /* 0x000ea40000000a00 */
.L_x_168:
        /* <DEDUP_REMOVED lines=13> */
.L_x_167:
[----:B------:R-:W-:-:S13]  /*6af0*/  ISETP.NE.AND P0, PT, R0, RZ, PT ;  /* 0x000000ff0000720c */ /* 0x000fda0003f05270 */
[----:B------:R-:W-:Y:S05]  /*6b00*/  @!P0 BRA `(.L_x_169) ;  /* 0x00000000003c8947 */ /* 0x000fea0003800000 */
[----:B------:R-:W1:Y:S08]  /*6b10*/  LDC.64 R4, c[0x0][0x390] ;  /* 0x0000e400ff047b82 */ /* 0x000e700000000a00 */
[----:B------:R-:W2:Y:S02]  /*6b20*/  LDC.64 R6, c[0x0][0x380] ;  /* 0x0000e000ff067b82 */ /* 0x000ea40000000a00 */
.L_x_170:
        /* <DEDUP_REMOVED lines=13> */
.L_x_169:
[----:B------:R-:W1:Y:S01]  /*6c00*/  LDCU UR8, c[0x0][0x388] ;  /* 0x00007100ff0877ac */ /* 0x000e620008000800 */
[----:B------:R-:W-:Y:S02]  /*6c10*/  UIADD3 UR5, UPT, UPT, UR4, 0x1, URZ ;  /* 0x0000000104057890 */ /* 0x000fe4000fffe0ff */
[----:B-1----:R-:W-:-:S05]  /*6c20*/  UISETP.NE.AND UP0, UPT, UR4, UR8, UPT ;  /* 0x000000080400728c */ /* 0x002fca000bf05270 */
[----:B------:R-:W-:-:S04]  /*6c30*/  UMOV UR4, UR5 ;  /* 0x0000000500047c82 */ /* 0x000fc80008000000 */
[----:B------:R-:W-:Y:S05]  /*6c40*/  BRA.U UP0, `(.L_x_171) ;  /* 0xfffffffd00587547 */ /* 0x000fea000b83ffff */
[----:B------:R-:W-:Y:S05]  /*6c50*/  BRA `(.L_x_5) ;  /* 0x0000000000cc7947 */ /* 0x000fea0003800000 */
.L_x_239:
        /* <DEDUP_REMOVED lines=9> */
.L_x_176:
[----:B-----5:R-:W-:Y:S01]  /*6cf0*/  ISETP.GE.AND P0, PT, R9, 0x1, PT ;  /* 0x000000010900780c */ /* 0x020fe20003f06270 */
[----:B------:R-:W-:-:S12]  /*6d00*/  IMAD.MOV.U32 R0, RZ, RZ, RZ ;  /* 0x000000ffff007224 */ /* 0x000fd800078e00ff */
[----:B---3--:R-:W-:Y:S05]  /*6d10*/  @!P0 BRA `(.L_x_172) ;  /* 0x0000000000448947 */ /* 0x008fea0003800000 */
[----:B------:R-:W1:Y:S01]  /*6d20*/  LDC.64 R4, c[0x0][0x390] ;  /* 0x0000e400ff047b82 */ /* 0x000e620000000a00 */
[----:B------:R-:W-:Y:S02]  /*6d30*/  HFMA2 R9, -RZ, RZ, 0, 0 ;  /* 0x00000000ff097431 */ /* 0x000fe400000001ff */
[----:B------:R-:W-:-:S05]  /*6d40*/  IMAD.MOV.U32 R0, RZ, RZ, RZ ;  /* 0x000000ffff007224 */ /* 0x000fca00078e00ff */
[----:B------:R-:W2:Y:S02]  /*6d50*/  LDC.64 R6, c[0x0][0x380] ;  /* 0x0000e000ff067b82 */ /* 0x000ea40000000a00 */
.L_x_173:
        /* <DEDUP_REMOVED lines=13> */
.L_x_172:
[----:B------:R-:W-:-:S13]  /*6e30*/  ISETP.NE.AND P0, PT, R0, RZ, PT ;  /* 0x000000ff0000720c */ /* 0x000fda0003f05270 */
[----:B------:R-:W-:Y:S05]  /*6e40*/  @!P0 BRA `(.L_x_174) ;  /* 0x00000000003c8947 */ /* 0x000fea0003800000 */
[----:B------:R-:W1:Y:S08]  /*6e50*/  LDC.64 R4, c[0x0][0x390] ;  /* 0x0000e400ff047b82 */ /* 0x000e700000000a00 */
[----:B------:R-:W2:Y:S02]  /*6e60*/  LDC.64 R6, c[0x0][0x380] ;  /* 0x0000e000ff067b82 */ /* 0x000ea40000000a00 */
.L_x_175:
        /* <DEDUP_REMOVED lines=13> */
.L_x_174:
[----:B------:R-:W1:Y:S01]  /*6f40*/  LDCU UR8, c[0x0][0x388] ;  /* 0x00007100ff0877ac */ /* 0x000e620008000800 */
[----:B------:R-:W-:Y:S02]  /*6f50*/  UIADD3 UR5, UPT, UPT, UR4, 0x1, URZ ;  /* 0x0000000104057890 */ /* 0x000fe4000fffe0ff */
[----:B-1----:R-:W-:-:S05]  /*6f60*/  UISETP.NE.AND UP0, UPT, UR4, UR8, UPT ;  /* 0x000000080400728c */ /* 0x002fca000bf05270 */
[----:B------:R-:W-:-:S04]  /*6f70*/  UMOV UR4, UR5 ;  /* 0x0000000500047c82 */ /* 0x000fc80008000000 */
[----:B------:R-:W-:Y:S05]  /*6f80*/  BRA.U UP0, `(.L_x_176) ;  /* 0xfffffffd00587547 */ /* 0x000fea000b83ffff */
.L_x_5:
[----:B------:R-:W-:Y:S05]  /*6f90*/  BSYNC.RECONVERGENT B0 ;  /* 0x0000000000007941 */ /* 0x000fea0003800200 */
.L_x_0:
[----:B------:R-:W-:Y:S06]  /*6fa0*/  BAR.SYNC.DEFER_BLOCKING 0x0 ;  /* 0x0000000000007b1d */ /* 0x000fec0000010000 */
[----:B------:R-:W-:Y:S05]  /*6fb0*/  EXIT ;  /* 0x000000000000794d */ /* 0x000fea0003800000 */
.L_x_177:
[----:B------:R-:W-:-:S00]  /*6fc0*/  BRA `(.L_x_177) ;  /* 0xfffffffc00fc7947 */ /* 0x000fc0000383ffff */
[----:B------:R-:W-:-:S00]  /*6fd0*/  NOP ;  /* 0x0000000000007918 */ /* 0x000fc00000000000 */
        /* <DEDUP_REMOVED lines=10> */
.L_x_242:


//--------------------- .nv.shared.reserved.0     --------------------------
	.section	.nv.shared.reserved.0,"aw",@nobits
	.weak		__nv_reservedSMEM_offset_0_alias
	.size		__nv_reservedSMEM_offset_0_alias, 0, 64
	.other		__nv_reservedSMEM_offset_0_alias,@"STO_CUDA_RESERVED_SHARED STV_DEFAULT"
__nv_reservedSMEM_offset_0_alias:
	.zero		0
	.zero		64


//--------------------- .nv.constant0._Z4fivePiiS_i --------------------------
	.section	.nv.constant0._Z4fivePiiS_i,"a",@progbits
	.sectionflags	@""
	.align	4
.nv.constant0._Z4fivePiiS_i:
	.zero		924


//--------------------- SYMBOLS --------------------------

	.type		.nv.reservedSmem.offset0,@object
	.size		.nv.reservedSmem.offset0,0x4
